//
// Generated by NVIDIA NVVM Compiler
//
// Compiler Build ID: CL-36424714
// Cuda compilation tools, release 13.0, V13.0.88
// Based on NVVM 20.0.0
//

.version 9.0
.target sm_100
.address_size 64

	// .globl	_Z10initCurandP17curandStateXORWOW
.global .align 4 .b8 precalc_xorwow_matrix[102400];
.global .align 4 .b8 precalc_xorwow_offset_matrix[102400];
.global .align 4 .b8 mrg32k3aM1[2304];
.global .align 4 .b8 mrg32k3aM2[2304];
.global .align 4 .b8 mrg32k3aM1SubSeq[2016];
.global .align 4 .b8 mrg32k3aM2SubSeq[2016];
.global .align 4 .b8 mrg32k3aM1Seq[2304];
.global .align 4 .b8 mrg32k3aM2Seq[2304];
.const .align 8 .b8 __cr_lgamma_table[72];
.const .align 8 .b8 CUIP_Table[512] = {64, 0, 0, 0, 0, 0, 0, 0, 0, 64, 0, 0, 0, 0, 0, 0, 0, 0, 64, 0, 0, 0, 0, 0, 0, 0, 0, 64, 0, 0, 0, 0, 0, 0, 0, 0, 64, 0, 0, 0, 0, 0, 0, 0, 0, 64, 0, 0, 0, 0, 0, 0, 0, 0, 64, 0, 0, 0, 0, 0, 0, 0, 0, 64, 16, 0, 0, 0, 0, 0, 0, 0, 0, 16, 0, 0, 0, 0, 0, 0, 0, 0, 16, 0, 0, 0, 0, 0, 0, 0, 0, 16, 0, 0, 0, 0, 0, 0, 0, 0, 16, 0, 0, 0, 0, 0, 0, 0, 0, 16, 0, 0, 0, 0, 0, 0, 0, 0, 16, 0, 0, 0, 0, 0, 0, 0, 0, 16, 4, 0, 0, 0, 0, 0, 0, 0, 0, 4, 0, 0, 0, 0, 0, 0, 0, 0, 4, 0, 0, 0, 0, 0, 0, 0, 0, 4, 0, 0, 0, 0, 0, 0, 0, 0, 4, 0, 0, 0, 0, 0, 0, 0, 0, 4, 0, 0, 0, 0, 0, 0, 0, 0, 4, 0, 0, 0, 0, 0, 0, 0, 0, 4, 1, 0, 0, 0, 0, 0, 0, 0, 0, 1, 0, 0, 0, 0, 0, 0, 0, 0, 1, 0, 0, 0, 0, 0, 0, 0, 0, 1, 0, 0, 0, 0, 0, 0, 0, 0, 1, 0, 0, 0, 0, 0, 0, 0, 0, 1, 0, 0, 0, 0, 0, 0, 0, 0, 1, 0, 0, 0, 0, 0, 0, 0, 0, 1, 128, 0, 0, 0, 0, 0, 0, 0, 0, 128, 0, 0, 0, 0, 0, 0, 0, 0, 128, 0, 0, 0, 0, 0, 0, 0, 0, 128, 0, 0, 0, 0, 0, 0, 0, 0, 128, 0, 0, 0, 0, 0, 0, 0, 0, 128, 0, 0, 0, 0, 0, 0, 0, 0, 128, 0, 0, 0, 0, 0, 0, 0, 0, 128, 32, 0, 0, 0, 0, 0, 0, 0, 0, 32, 0, 0, 0, 0, 0, 0, 0, 0, 32, 0, 0, 0, 0, 0, 0, 0, 0, 32, 0, 0, 0, 0, 0, 0, 0, 0, 32, 0, 0, 0, 0, 0, 0, 0, 0, 32, 0, 0, 0, 0, 0, 0, 0, 0, 32, 0, 0, 0, 0, 0, 0, 0, 0, 32, 8, 0, 0, 0, 0, 0, 0, 0, 0, 8, 0, 0, 0, 0, 0, 0, 0, 0, 8, 0, 0, 0, 0, 0, 0, 0, 0, 8, 0, 0, 0, 0, 0, 0, 0, 0, 8, 0, 0, 0, 0, 0, 0, 0, 0, 8, 0, 0, 0, 0, 0, 0, 0, 0, 8, 0, 0, 0, 0, 0, 0, 0, 0, 8, 2, 0, 0, 0, 0, 0, 0, 0, 0, 2, 0, 0, 0, 0, 0, 0, 0, 0, 2, 0, 0, 0, 0, 0, 0, 0, 0, 2, 0, 0, 0, 0, 0, 0, 0, 0, 2, 0, 0, 0, 0, 0, 0, 0, 0, 2, 0, 0, 0, 0, 0, 0, 0, 0, 2, 0, 0, 0, 0, 0, 0, 0, 0, 2};
.const .align 8 .b8 CUIP_1_Table[512] = {0, 0, 0, 1, 0, 0, 0, 0, 0, 0, 0, 0, 0, 0, 0, 1, 0, 0, 1, 0, 0, 0, 0, 0, 0, 0, 0, 0, 0, 0, 1, 0, 0, 1, 0, 0, 0, 0, 0, 0, 0, 0, 0, 0, 0, 1, 0, 0, 1, 0, 0, 0, 0, 0, 0, 0, 0, 0, 0, 0, 1, 0, 0, 0, 0, 0, 0, 2, 0, 0, 0, 0, 0, 0, 0, 0, 0, 0, 0, 2, 0, 0, 2, 0, 0, 0, 0, 0, 0, 0, 0, 0, 0, 0, 2, 0, 0, 2, 0, 0, 0, 0, 0, 0, 0, 0, 0, 0, 0, 2, 0, 0, 2, 0, 0, 0, 0, 0, 0, 0, 0, 0, 0, 0, 2, 0, 0, 0, 0, 0, 0, 4, 0, 0, 0, 0, 0, 0, 0, 0, 0, 0, 0, 4, 0, 0, 4, 0, 0, 0, 0, 0, 0, 0, 0, 0, 0, 0, 4, 0, 0, 4, 0, 0, 0, 0, 0, 0, 0, 0, 0, 0, 0, 4, 0, 0, 4, 0, 0, 0, 0, 0, 0, 0, 0, 0, 0, 0, 4, 0, 0, 0, 0, 0, 0, 8, 0, 0, 0, 0, 0, 0, 0, 0, 0, 0, 0, 8, 0, 0, 8, 0, 0, 0, 0, 0, 0, 0, 0, 0, 0, 0, 8, 0, 0, 8, 0, 0, 0, 0, 0, 0, 0, 0, 0, 0, 0, 8, 0, 0, 8, 0, 0, 0, 0, 0, 0, 0, 0, 0, 0, 0, 8, 0, 0, 0, 0, 0, 0, 16, 0, 0, 0, 0, 0, 0, 0, 0, 0, 0, 0, 16, 0, 0, 16, 0, 0, 0, 0, 0, 0, 0, 0, 0, 0, 0, 16, 0, 0, 16, 0, 0, 0, 0, 0, 0, 0, 0, 0, 0, 0, 16, 0, 0, 16, 0, 0, 0, 0, 0, 0, 0, 0, 0, 0, 0, 16, 0, 0, 0, 0, 0, 0, 32, 0, 0, 0, 0, 0, 0, 0, 0, 0, 0, 0, 32, 0, 0, 32, 0, 0, 0, 0, 0, 0, 0, 0, 0, 0, 0, 32, 0, 0, 32, 0, 0, 0, 0, 0, 0, 0, 0, 0, 0, 0, 32, 0, 0, 32, 0, 0, 0, 0, 0, 0, 0, 0, 0, 0, 0, 32, 0, 0, 0, 0, 0, 0, 64, 0, 0, 0, 0, 0, 0, 0, 0, 0, 0, 0, 64, 0, 0, 64, 0, 0, 0, 0, 0, 0, 0, 0, 0, 0, 0, 64, 0, 0, 64, 0, 0, 0, 0, 0, 0, 0, 0, 0, 0, 0, 64, 0, 0, 64, 0, 0, 0, 0, 0, 0, 0, 0, 0, 0, 0, 64, 0, 0, 0, 0, 0, 0, 128, 0, 0, 0, 0, 0, 0, 0, 0, 0, 0, 0, 128, 0, 0, 128, 0, 0, 0, 0, 0, 0, 0, 0, 0, 0, 0, 128, 0, 0, 128, 0, 0, 0, 0, 0, 0, 0, 0, 0, 0, 0, 128, 0, 0, 128, 0, 0, 0, 0, 0, 0, 0, 0, 0, 0, 0, 128};
.const .align 8 .b8 CUE_Table[384] = {1, 0, 0, 0, 0, 0, 0, 0, 0, 0, 0, 128, 0, 0, 0, 0, 0, 0, 0, 64, 0, 0, 0, 0, 0, 0, 0, 32, 0, 0, 0, 0, 0, 0, 0, 16, 0, 0, 0, 0, 0, 0, 0, 8, 0, 0, 0, 0, 0, 0, 0, 16, 0, 0, 0, 0, 0, 0, 0, 8, 0, 0, 0, 0, 0, 0, 0, 4, 0, 0, 0, 0, 0, 0, 0, 2, 0, 0, 0, 0, 0, 0, 0, 1, 0, 0, 0, 0, 0, 0, 128, 0, 0, 0, 0, 0, 0, 0, 0, 1, 0, 0, 0, 0, 0, 0, 128, 0, 0, 0, 0, 0, 0, 0, 64, 0, 0, 0, 0, 0, 0, 0, 32, 0, 0, 0, 0, 0, 0, 0, 16, 0, 0, 0, 0, 0, 0, 0, 8, 0, 0, 0, 0, 0, 0, 0, 16, 0, 0, 0, 0, 0, 0, 0, 8, 0, 0, 0, 0, 0, 0, 0, 4, 0, 0, 0, 0, 0, 0, 0, 2, 0, 0, 0, 0, 0, 0, 0, 1, 0, 0, 0, 0, 0, 0, 128, 0, 0, 0, 0, 0, 0, 0, 0, 1, 0, 0, 0, 0, 0, 0, 128, 0, 0, 0, 0, 0, 0, 0, 64, 0, 0, 0, 0, 0, 0, 0, 32, 0, 0, 0, 0, 0, 0, 0, 16, 0, 0, 0, 0, 0, 0, 0, 8, 0, 0, 0, 0, 0, 0, 0, 16, 0, 0, 0, 0, 0, 0, 0, 8, 0, 0, 0, 0, 0, 0, 0, 4, 0, 0, 0, 0, 0, 0, 0, 2, 0, 0, 0, 0, 0, 0, 0, 1, 0, 0, 0, 0, 0, 0, 128, 0, 0, 0, 0, 0, 0, 0, 0, 1, 0, 0, 0, 0, 0, 0, 128, 0, 0, 0, 0, 0, 0, 0, 64, 0, 0, 0, 0, 0, 0, 0, 32, 0, 0, 0, 0, 0, 0, 0, 16, 0, 0, 0, 0, 0, 0, 0, 8, 0, 0, 0, 0, 0, 0, 0, 16, 0, 0, 0, 0, 0, 0, 0, 8, 0, 0, 0, 0, 0, 0, 0, 4, 0, 0, 0, 0, 0, 0, 0, 2, 0, 0, 0, 0, 0, 0, 0, 1, 0, 0, 0, 0, 0, 0, 0, 0, 0, 0, 128};
.const .align 4 .b8 CUP[128] = {0, 0, 1, 0, 0, 0, 0, 2, 0, 16, 0, 0, 0, 8, 0, 0, 8, 0, 0, 0, 0, 0, 16, 0, 16, 0, 0, 0, 0, 128, 0, 0, 0, 0, 0, 128, 0, 0, 2, 0, 0, 2, 0, 0, 64, 0, 0, 0, 0, 0, 0, 8, 0, 64, 0, 0, 2, 0, 0, 0, 0, 0, 64, 0, 0, 0, 0, 64, 0, 0, 0, 1, 0, 1, 0, 0, 0, 0, 4, 0, 1, 0, 0, 0, 32, 0, 0, 0, 0, 0, 0, 32, 0, 0, 128, 0, 0, 32, 0, 0, 0, 0, 8, 0, 4, 0, 0, 0, 0, 0, 0, 4, 0, 4, 0, 0, 0, 0, 32, 0, 0, 0, 0, 16, 128};
.const .align 1 .b8 CUS[512] = {14, 4, 13, 1, 2, 15, 11, 8, 3, 10, 6, 12, 5, 9, 0, 7, 0, 15, 7, 4, 14, 2, 13, 1, 10, 6, 12, 11, 9, 5, 3, 8, 4, 1, 14, 8, 13, 6, 2, 11, 15, 12, 9, 7, 3, 10, 5, 0, 15, 12, 8, 2, 4, 9, 1, 7, 5, 11, 3, 14, 10, 0, 6, 13, 15, 1, 8, 14, 6, 11, 3, 4, 9, 7, 2, 13, 12, 0, 5, 10, 3, 13, 4, 7, 15, 2, 8, 14, 12, 0, 1, 10, 6, 9, 11, 5, 0, 14, 7, 11, 10, 4, 13, 1, 5, 8, 12, 6, 9, 3, 2, 15, 13, 8, 10, 1, 3, 15, 4, 2, 11, 6, 7, 12, 0, 5, 14, 9, 10, 0, 9, 14, 6, 3, 15, 5, 1, 13, 12, 7, 11, 4, 2, 8, 13, 7, 0, 9, 3, 4, 6, 10, 2, 8, 5, 14, 12, 11, 15, 1, 13, 6, 4, 9, 8, 15, 3, 0, 11, 1, 2, 12, 5, 10, 14, 7, 1, 10, 13, 0, 6, 9, 8, 7, 4, 15, 14, 3, 11, 5, 2, 12, 7, 13, 14, 3, 0, 6, 9, 10, 1, 2, 8, 5, 11, 12, 4, 15, 13, 8, 11, 5, 6, 15, 0, 3, 4, 7, 2, 12, 1, 10, 14, 9, 10, 6, 9, 0, 12, 11, 7, 13, 15, 1, 3, 14, 5, 2, 8, 4, 3, 15, 0, 6, 10, 1, 13, 8, 9, 4, 5, 11, 12, 7, 2, 14, 2, 12, 4, 1, 7, 10, 11, 6, 8, 5, 3, 15, 13, 0, 14, 9, 14, 11, 2, 12, 4, 7, 13, 1, 5, 0, 15, 10, 3, 9, 8, 6, 4, 2, 1, 11, 10, 13, 7, 8, 15, 9, 12, 5, 6, 3, 0, 14, 11, 8, 12, 7, 1, 14, 2, 13, 6, 15, 0, 9, 10, 4, 5, 3, 12, 1, 10, 15, 9, 2, 6, 8, 0, 13, 3, 4, 14, 7, 5, 11, 10, 15, 4, 2, 7, 12, 9, 5, 6, 1, 13, 14, 0, 11, 3, 8, 9, 14, 15, 5, 2, 8, 12, 3, 7, 0, 4, 10, 1, 13, 11, 6, 4, 3, 2, 12, 9, 5, 15, 10, 11, 14, 1, 7, 6, 0, 8, 13, 4, 11, 2, 14, 15, 0, 8, 13, 3, 12, 9, 7, 5, 10, 6, 1, 13, 0, 11, 7, 4, 9, 1, 10, 14, 3, 5, 12, 2, 15, 8, 6, 1, 4, 11, 13, 12, 3, 7, 14, 10, 15, 6, 8, 0, 5, 9, 2, 6, 11, 13, 8, 1, 4, 10, 7, 9, 5, 0, 15, 14, 2, 3, 12, 13, 2, 8, 4, 6, 15, 11, 1, 10, 9, 3, 14, 5, 0, 12, 7, 1, 15, 13, 8, 10, 3, 7, 4, 12, 5, 6, 11, 0, 14, 9, 2, 7, 11, 4, 1, 9, 12, 14, 2, 0, 6, 10, 13, 15, 3, 5, 8, 2, 1, 14, 7, 4, 10, 8, 13, 15, 12, 9, 0, 3, 5, 6, 11};
.const .align 8 .b8 PC_1[448] = {128, 0, 0, 0, 0, 0, 0, 0, 0, 128, 0, 0, 0, 0, 0, 0, 0, 0, 128, 0, 0, 0, 0, 0, 0, 0, 0, 128, 0, 0, 0, 0, 0, 0, 0, 0, 128, 0, 0, 0, 0, 0, 0, 0, 0, 128, 0, 0, 0, 0, 0, 0, 0, 0, 128, 0, 0, 0, 0, 0, 0, 0, 0, 128, 64, 0, 0, 0, 0, 0, 0, 0, 0, 64, 0, 0, 0, 0, 0, 0, 0, 0, 64, 0, 0, 0, 0, 0, 0, 0, 0, 64, 0, 0, 0, 0, 0, 0, 0, 0, 64, 0, 0, 0, 0, 0, 0, 0, 0, 64, 0, 0, 0, 0, 0, 0, 0, 0, 64, 0, 0, 0, 0, 0, 0, 0, 0, 64, 32, 0, 0, 0, 0, 0, 0, 0, 0, 32, 0, 0, 0, 0, 0, 0, 0, 0, 32, 0, 0, 0, 0, 0, 0, 0, 0, 32, 0, 0, 0, 0, 0, 0, 0, 0, 32, 0, 0, 0, 0, 0, 0, 0, 0, 32, 0, 0, 0, 0, 0, 0, 0, 0, 32, 0, 0, 0, 0, 0, 0, 0, 0, 32, 16, 0, 0, 0, 0, 0, 0, 0, 0, 16, 0, 0, 0, 0, 0, 0, 0, 0, 16, 0, 0, 0, 0, 0, 0, 0, 0, 16, 0, 0, 0, 0, 2, 0, 0, 0, 0, 0, 0, 0, 0, 2, 0, 0, 0, 0, 0, 0, 0, 0, 2, 0, 0, 0, 0, 0, 0, 0, 0, 2, 0, 0, 0, 0, 0, 0, 0, 0, 2, 0, 0, 0, 0, 0, 0, 0, 0, 2, 0, 0, 0, 0, 0, 0, 0, 0, 2, 0, 0, 0, 0, 0, 0, 0, 0, 2, 4, 0, 0, 0, 0, 0, 0, 0, 0, 4, 0, 0, 0, 0, 0, 0, 0, 0, 4, 0, 0, 0, 0, 0, 0, 0, 0, 4, 0, 0, 0, 0, 0, 0, 0, 0, 4, 0, 0, 0, 0, 0, 0, 0, 0, 4, 0, 0, 0, 0, 0, 0, 0, 0, 4, 0, 0, 0, 0, 0, 0, 0, 0, 4, 8, 0, 0, 0, 0, 0, 0, 0, 0, 8, 0, 0, 0, 0, 0, 0, 0, 0, 8, 0, 0, 0, 0, 0, 0, 0, 0, 8, 0, 0, 0, 0, 0, 0, 0, 0, 8, 0, 0, 0, 0, 0, 0, 0, 0, 8, 0, 0, 0, 0, 0, 0, 0, 0, 8, 0, 0, 0, 0, 0, 0, 0, 0, 8, 0, 0, 0, 0, 16, 0, 0, 0, 0, 0, 0, 0, 0, 16, 0, 0, 0, 0, 0, 0, 0, 0, 16, 0, 0, 0, 0, 0, 0, 0, 0, 16};
.const .align 8 .b8 PC_2[384] = {0, 0, 0, 0, 0, 4, 0, 0, 0, 0, 0, 0, 128, 0, 0, 0, 0, 0, 0, 0, 0, 32, 0, 0, 0, 0, 0, 0, 1, 0, 0, 0, 0, 0, 0, 0, 0, 0, 128, 0, 0, 0, 0, 0, 0, 0, 8, 0, 0, 0, 0, 0, 0, 0, 32, 0, 0, 0, 0, 16, 0, 0, 0, 0, 0, 0, 0, 0, 0, 2, 0, 0, 0, 0, 0, 0, 0, 0, 4, 0, 0, 0, 0, 0, 8, 0, 0, 0, 0, 0, 0, 0, 0, 64, 0, 0, 0, 0, 0, 0, 2, 0, 0, 0, 0, 0, 0, 0, 32, 0, 0, 0, 0, 0, 0, 0, 0, 16, 0, 0, 0, 0, 0, 0, 0, 0, 16, 0, 0, 0, 0, 64, 0, 0, 0, 0, 0, 0, 0, 0, 0, 0, 1, 0, 0, 0, 0, 0, 0, 1, 0, 0, 0, 0, 0, 0, 0, 0, 2, 0, 0, 0, 0, 32, 0, 0, 0, 0, 0, 0, 0, 0, 16, 0, 0, 0, 0, 0, 0, 0, 0, 8, 0, 0, 0, 0, 0, 0, 0, 0, 64, 0, 0, 128, 0, 0, 0, 0, 0, 0, 16, 0, 0, 0, 0, 0, 0, 0, 0, 0, 0, 2, 0, 0, 0, 0, 0, 0, 8, 0, 0, 0, 0, 0, 0, 2, 0, 0, 0, 0, 0, 0, 2, 0, 0, 0, 0, 0, 0, 0, 0, 0, 0, 4, 0, 0, 0, 0, 0, 0, 1, 0, 0, 0, 0, 0, 32, 0, 0, 0, 0, 0, 0, 0, 0, 8, 0, 0, 0, 0, 0, 0, 0, 0, 128, 0, 0, 0, 0, 0, 0, 1, 0, 0, 0, 0, 0, 0, 0, 16, 0, 0, 0, 0, 0, 0, 128, 0, 0, 0, 0, 0, 0, 0, 0, 0, 2, 0, 0, 0, 0, 0, 1, 0, 0, 0, 0, 0, 0, 0, 0, 0, 64, 0, 0, 0, 0, 0, 8, 0, 0, 0, 0, 0, 0, 0, 0, 4, 0, 0, 0, 0, 0, 0, 0, 64, 0, 0, 0, 0, 0, 0, 64, 0, 0, 0, 0, 0, 0, 0, 0, 0, 16, 0, 0, 0, 0, 0, 0, 0, 0, 8, 0, 0, 0, 0, 0, 0, 0, 1};
.const .align 4 .b8 MOVE_TIMES[64] = {1, 0, 0, 0, 1, 0, 0, 0, 2, 0, 0, 0, 2, 0, 0, 0, 2, 0, 0, 0, 2, 0, 0, 0, 2, 0, 0, 0, 2, 0, 0, 0, 1, 0, 0, 0, 2, 0, 0, 0, 2, 0, 0, 0, 2, 0, 0, 0, 2, 0, 0, 0, 2, 0, 0, 0, 2, 0, 0, 0, 1};

.visible .entry _Z10initCurandP17curandStateXORWOW(
	.param .u64 .ptr .align 1 _Z10initCurandP17curandStateXORWOW_param_0
)
{
	.reg .b32 	%r<11>;
	.reg .b64 	%rd<6>;

	ld.param.u64 	%rd1, [_Z10initCurandP17curandStateXORWOW_param_0];
	cvta.to.global.u64 	%rd2, %rd1;
	mov.u32 	%r1, %tid.x;
	mul.wide.u32 	%rd3, %r1, 48;
	add.s64 	%rd4, %rd2, %rd3;
	xor.b32  	%r2, %r1, -1429050551;
	mul.lo.s32 	%r3, %r2, 1099087573;
	add.s32 	%r4, %r3, -638133224;
	add.s32 	%r5, %r3, 123456789;
	st.global.v2.u32 	[%rd4], {%r4, %r5};
	xor.b32  	%r6, %r3, 362436069;
	mov.b32 	%r7, -123459836;
	st.global.v2.u32 	[%rd4+8], {%r6, %r7};
	add.s32 	%r8, %r3, 5783321;
	mov.b32 	%r9, -589760388;
	st.global.v2.u32 	[%rd4+16], {%r9, %r8};
	mov.b32 	%r10, 0;
	st.global.v2.u32 	[%rd4+24], {%r10, %r10};
	st.global.u32 	[%rd4+32], %r10;
	mov.b64 	%rd5, 0;
	st.global.u64 	[%rd4+40], %rd5;
	ret;

}
	// .globl	_Z8des_cudaP17curandStateXORWOWPx
.visible .entry _Z8des_cudaP17curandStateXORWOWPx(
	.param .u64 .ptr .align 1 _Z8des_cudaP17curandStateXORWOWPx_param_0,
	.param .u64 .ptr .align 1 _Z8des_cudaP17curandStateXORWOWPx_param_1
)
{
	.local .align 16 .b8 	__local_depot1[128];
	.reg .b64 	%SP;
	.reg .b64 	%SPL;
	.reg .pred 	%p<73>;
	.reg .b16 	%rs<4>;
	.reg .b32 	%r<221>;
	.reg .b32 	%f<5>;
	.reg .b64 	%rd<329>;

	mov.u64 	%SPL, __local_depot1;
	ld.param.u64 	%rd43, [_Z8des_cudaP17curandStateXORWOWPx_param_0];
	ld.param.u64 	%rd44, [_Z8des_cudaP17curandStateXORWOWPx_param_1];
	add.u64 	%rd1, %SPL, 0;
	mov.u32 	%r78, %ntid.x;
	mov.u32 	%r79, %ctaid.x;
	mov.u32 	%r80, %tid.x;
	mad.lo.s32 	%r1, %r78, %r79, %r80;
	setp.gt.s32 	%p1, %r1, 262143;
	@%p1 bra 	$L__BB1_28;
	cvta.to.global.u64 	%rd46, %rd43;
	cvta.to.global.u64 	%rd47, %rd44;
	mul.wide.s32 	%rd48, %r1, 48;
	add.s64 	%rd2, %rd46, %rd48;
	ld.const.u64 	%rd3, [PC_2];
	mul.wide.s32 	%rd49, %r1, 8;
	add.s64 	%rd4, %rd47, %rd49;
	ld.const.u64 	%rd5, [CUE_Table];
	ld.const.u32 	%r2, [CUP];
	ld.const.u64 	%rd6, [CUIP_1_Table];
	ld.const.u32 	%r3, [CUP+4];
	ld.const.u32 	%r4, [CUP+8];
	ld.const.u32 	%r5, [CUP+12];
	ld.const.u32 	%r6, [CUP+16];
	ld.const.u32 	%r7, [CUP+20];
	ld.const.u32 	%r8, [CUP+24];
	ld.const.u32 	%r9, [CUP+28];
	ld.const.u32 	%r10, [CUP+32];
	ld.const.u32 	%r11, [CUP+36];
	ld.const.u32 	%r12, [CUP+40];
	ld.const.u32 	%r13, [CUP+44];
	ld.const.u32 	%r14, [CUP+48];
	ld.const.u32 	%r15, [CUP+52];
	ld.const.u32 	%r16, [CUP+56];
	ld.const.u32 	%r17, [CUP+60];
	ld.const.u32 	%r18, [CUP+64];
	ld.const.u32 	%r19, [CUP+68];
	ld.const.u32 	%r20, [CUP+72];
	ld.const.u32 	%r21, [CUP+76];
	ld.const.u32 	%r22, [CUP+80];
	ld.const.u32 	%r23, [CUP+84];
	ld.const.u32 	%r24, [CUP+88];
	ld.const.u32 	%r25, [CUP+92];
	ld.const.u32 	%r26, [CUP+96];
	ld.const.u32 	%r27, [CUP+100];
	ld.const.u32 	%r28, [CUP+104];
	ld.const.u32 	%r29, [CUP+108];
	ld.const.u32 	%r30, [CUP+112];
	ld.const.u32 	%r31, [CUP+116];
	ld.const.u32 	%r32, [CUP+120];
	mov.b32 	%r201, 0;
	ld.const.u32 	%r33, [CUP+124];
	ld.const.u64 	%rd52, [PC_1];
	ld.const.u64 	%rd99, [CUIP_Table];
$L__BB1_2:
	ld.global.v2.u32 	{%r83, %r84}, [%rd2];
	shr.u32 	%r85, %r84, 2;
	xor.b32  	%r86, %r85, %r84;
	ld.global.v2.u32 	{%r87, %r88}, [%rd2+8];
	ld.global.v2.u32 	{%r89, %r90}, [%rd2+16];
	st.global.v2.u32 	[%rd2+8], {%r88, %r89};
	shl.b32 	%r91, %r90, 4;
	shl.b32 	%r92, %r86, 1;
	xor.b32  	%r93, %r92, %r91;
	xor.b32  	%r94, %r93, %r86;
	xor.b32  	%r95, %r94, %r90;
	st.global.v2.u32 	[%rd2+16], {%r90, %r95};
	add.s32 	%r96, %r83, 362437;
	st.global.v2.u32 	[%rd2], {%r96, %r87};
	add.s32 	%r97, %r95, %r96;
	cvt.rn.f32.u32 	%f1, %r97;
	fma.rn.f32 	%f2, %f1, 0f2F800000, 0f2F000000;
	mul.f32 	%f3, %f2, 0f473F6800;
	mul.f32 	%f4, %f3, 0f473F6800;
	cvt.rzi.s64.f32 	%rd7, %f4;
	mov.u64 	%rd51, PC_1;
	and.b64  	%rd53, %rd7, %rd52;
	setp.ne.s64 	%p2, %rd53, 0;
	selp.u64 	%rd323, 1, 0, %p2;
	add.s64 	%rd322, %rd51, 16;
	mov.b32 	%r202, 0;
$L__BB1_3:
	ld.const.u64 	%rd54, [%rd322+-8];
	and.b64  	%rd55, %rd54, %rd7;
	setp.eq.s64 	%p3, %rd55, 0;
	shl.b64 	%rd56, %rd323, 2;
	selp.b64 	%rd57, 0, 2, %p3;
	or.b64  	%rd58, %rd56, %rd57;
	ld.const.u64 	%rd59, [%rd322];
	and.b64  	%rd60, %rd59, %rd7;
	setp.ne.s64 	%p4, %rd60, 0;
	selp.u64 	%rd61, 1, 0, %p4;
	or.b64  	%rd62, %rd58, %rd61;
	shl.b64 	%rd63, %rd62, 1;
	ld.const.u64 	%rd64, [%rd322+8];
	and.b64  	%rd65, %rd64, %rd7;
	setp.ne.s64 	%p5, %rd65, 0;
	selp.u64 	%rd66, 1, 0, %p5;
	or.b64  	%rd11, %rd63, %rd66;
	setp.eq.s32 	%p6, %r202, 52;
	@%p6 bra 	$L__BB1_5;
	shl.b64 	%rd67, %rd11, 1;
	ld.const.u64 	%rd68, [%rd322+16];
	and.b64  	%rd69, %rd68, %rd7;
	setp.ne.s64 	%p7, %rd69, 0;
	selp.u64 	%rd70, 1, 0, %p7;
	or.b64  	%rd323, %rd67, %rd70;
	add.s32 	%r202, %r202, 4;
	add.s64 	%rd322, %rd322, 32;
	bra.uni 	$L__BB1_3;
$L__BB1_5:
	shr.u64 	%rd71, %rd11, 28;
	cvt.u32.u64 	%r214, %rd71;
	cvt.u32.u64 	%r99, %rd11;
	and.b32  	%r215, %r99, 268435455;
	mov.b32 	%r203, 0;
$L__BB1_6:
	mul.wide.u32 	%rd72, %r203, 4;
	mov.u64 	%rd73, MOVE_TIMES;
	add.s64 	%rd74, %rd73, %rd72;
	ld.const.u32 	%r42, [%rd74];
	setp.lt.s32 	%p8, %r42, 1;
	@%p8 bra 	$L__BB1_13;
	and.b32  	%r43, %r42, 3;
	setp.eq.s32 	%p9, %r43, 0;
	mov.u32 	%r206, %r42;
	@%p9 bra 	$L__BB1_11;
	shl.b32 	%r101, %r214, 1;
	and.b32  	%r102, %r101, 268435454;
	shr.u32 	%r103, %r214, 27;
	and.b32  	%r104, %r103, 1;
	or.b32  	%r214, %r102, %r104;
	shl.b32 	%r105, %r215, 1;
	and.b32  	%r106, %r105, 268435454;
	shr.u32 	%r107, %r215, 27;
	and.b32  	%r108, %r107, 1;
	or.b32  	%r215, %r106, %r108;
	add.s32 	%r206, %r42, -1;
	setp.eq.s32 	%p10, %r43, 1;
	@%p10 bra 	$L__BB1_11;
	shl.b32 	%r109, %r214, 1;
	and.b32  	%r110, %r109, 268435454;
	shr.u32 	%r111, %r214, 27;
	or.b32  	%r214, %r110, %r111;
	shl.b32 	%r112, %r215, 1;
	and.b32  	%r113, %r112, 268435454;
	shr.u32 	%r114, %r215, 27;
	or.b32  	%r215, %r113, %r114;
	add.s32 	%r206, %r42, -2;
	setp.eq.s32 	%p11, %r43, 2;
	@%p11 bra 	$L__BB1_11;
	shl.b32 	%r115, %r214, 1;
	and.b32  	%r116, %r115, 268435454;
	shr.u32 	%r117, %r214, 27;
	or.b32  	%r214, %r116, %r117;
	shl.b32 	%r118, %r215, 1;
	and.b32  	%r119, %r118, 268435454;
	shr.u32 	%r120, %r215, 27;
	or.b32  	%r215, %r119, %r120;
	add.s32 	%r206, %r42, -3;
$L__BB1_11:
	setp.lt.u32 	%p12, %r42, 4;
	@%p12 bra 	$L__BB1_13;
$L__BB1_12:
	shl.b32 	%r121, %r214, 2;
	shr.u32 	%r122, %r214, 26;
	and.b32  	%r123, %r122, 2;
	or.b32  	%r124, %r121, %r123;
	and.b32  	%r125, %r124, 268435454;
	and.b32  	%r126, %r122, 1;
	or.b32  	%r127, %r125, %r126;
	shl.b32 	%r128, %r215, 2;
	shr.u32 	%r129, %r215, 26;
	and.b32  	%r130, %r129, 2;
	or.b32  	%r131, %r128, %r130;
	and.b32  	%r132, %r131, 268435454;
	and.b32  	%r133, %r129, 1;
	or.b32  	%r134, %r132, %r133;
	shl.b32 	%r135, %r127, 2;
	shr.u32 	%r136, %r125, 26;
	or.b32  	%r137, %r136, %r135;
	and.b32  	%r214, %r137, 268435455;
	shl.b32 	%r138, %r134, 2;
	shr.u32 	%r139, %r132, 26;
	or.b32  	%r140, %r139, %r138;
	and.b32  	%r215, %r140, 268435455;
	add.s32 	%r63, %r206, -4;
	setp.gt.u32 	%p13, %r206, 4;
	mov.u32 	%r206, %r63;
	@%p13 bra 	$L__BB1_12;
$L__BB1_13:
	mul.wide.s32 	%rd75, %r214, 268435456;
	cvt.u64.u32 	%rd76, %r215;
	add.s64 	%rd14, %rd75, %rd76;
	and.b64  	%rd77, %rd3, %rd14;
	setp.ne.s64 	%p14, %rd77, 0;
	selp.u64 	%rd324, 1, 0, %p14;
	mov.b32 	%r216, 1;
$L__BB1_14:
	mul.wide.u32 	%rd78, %r216, 8;
	mov.u64 	%rd79, PC_2;
	add.s64 	%rd17, %rd79, %rd78;
	ld.const.u64 	%rd80, [%rd17];
	and.b64  	%rd81, %rd80, %rd14;
	setp.eq.s64 	%p15, %rd81, 0;
	shl.b64 	%rd82, %rd324, 2;
	selp.b64 	%rd83, 0, 2, %p15;
	or.b64  	%rd84, %rd82, %rd83;
	ld.const.u64 	%rd85, [%rd17+8];
	and.b64  	%rd86, %rd85, %rd14;
	setp.ne.s64 	%p16, %rd86, 0;
	selp.u64 	%rd87, 1, 0, %p16;
	or.b64  	%rd88, %rd84, %rd87;
	shl.b64 	%rd89, %rd88, 1;
	ld.const.u64 	%rd90, [%rd17+16];
	and.b64  	%rd91, %rd90, %rd14;
	setp.ne.s64 	%p17, %rd91, 0;
	selp.u64 	%rd92, 1, 0, %p17;
	or.b64  	%rd18, %rd89, %rd92;
	setp.eq.s32 	%p18, %r216, 45;
	@%p18 bra 	$L__BB1_16;
	shl.b64 	%rd93, %rd18, 1;
	ld.const.u64 	%rd94, [%rd17+24];
	and.b64  	%rd95, %rd94, %rd14;
	setp.ne.s64 	%p19, %rd95, 0;
	selp.u64 	%rd96, 1, 0, %p19;
	or.b64  	%rd324, %rd93, %rd96;
	add.s32 	%r216, %r216, 4;
	bra.uni 	$L__BB1_14;
$L__BB1_16:
	mul.wide.u32 	%rd97, %r203, 8;
	add.s64 	%rd98, %rd1, %rd97;
	st.local.u64 	[%rd98], %rd18;
	add.s32 	%r203, %r203, 1;
	setp.ne.s32 	%p20, %r203, 16;
	@%p20 bra 	$L__BB1_6;
	ld.global.u64 	%rd20, [%rd4];
	and.b64  	%rd100, %rd99, %rd20;
	setp.ne.s64 	%p21, %rd100, 0;
	selp.u64 	%rd325, 1, 0, %p21;
	mov.b32 	%r217, 1;
$L__BB1_18:
	mul.wide.u32 	%rd101, %r217, 8;
	mov.u64 	%rd102, CUIP_Table;
	add.s64 	%rd23, %rd102, %rd101;
	ld.const.u64 	%rd103, [%rd23];
	and.b64  	%rd104, %rd103, %rd20;
	setp.eq.s64 	%p22, %rd104, 0;
	shl.b64 	%rd105, %rd325, 2;
	selp.b64 	%rd106, 0, 2, %p22;
	or.b64  	%rd107, %rd105, %rd106;
	ld.const.u64 	%rd108, [%rd23+8];
	and.b64  	%rd109, %rd108, %rd20;
	setp.ne.s64 	%p23, %rd109, 0;
	selp.u64 	%rd110, 1, 0, %p23;
	or.b64  	%rd111, %rd107, %rd110;
	shl.b64 	%rd112, %rd111, 1;
	ld.const.u64 	%rd113, [%rd23+16];
	and.b64  	%rd114, %rd113, %rd20;
	setp.ne.s64 	%p24, %rd114, 0;
	selp.u64 	%rd115, 1, 0, %p24;
	or.b64  	%rd326, %rd112, %rd115;
	setp.ne.s32 	%p25, %r217, 61;
	@%p25 bra 	$L__BB1_29;
	mov.b32 	%r218, 0;
$L__BB1_20:
	mul.wide.u32 	%rd120, %r218, 8;
	add.s64 	%rd121, %rd1, %rd120;
	ld.local.u64 	%rd27, [%rd121];
	shl.b64 	%rd28, %rd326, 32;
	cvt.s64.s32 	%rd29, %rd326;
	and.b64  	%rd122, %rd5, %rd29;
	setp.ne.s64 	%p27, %rd122, 0;
	selp.u64 	%rd327, 1, 0, %p27;
	mov.b32 	%r219, 1;
$L__BB1_21:
	mul.wide.u32 	%rd123, %r219, 8;
	mov.u64 	%rd124, CUE_Table;
	add.s64 	%rd32, %rd124, %rd123;
	ld.const.u64 	%rd125, [%rd32];
	and.b64  	%rd126, %rd125, %rd29;
	setp.eq.s64 	%p28, %rd126, 0;
	shl.b64 	%rd127, %rd327, 2;
	selp.b64 	%rd128, 0, 2, %p28;
	or.b64  	%rd129, %rd127, %rd128;
	ld.const.u64 	%rd130, [%rd32+8];
	and.b64  	%rd131, %rd130, %rd29;
	setp.ne.s64 	%p29, %rd131, 0;
	selp.u64 	%rd132, 1, 0, %p29;
	or.b64  	%rd133, %rd129, %rd132;
	shl.b64 	%rd134, %rd133, 1;
	ld.const.u64 	%rd135, [%rd32+16];
	and.b64  	%rd136, %rd135, %rd29;
	setp.ne.s64 	%p30, %rd136, 0;
	selp.u64 	%rd137, 1, 0, %p30;
	or.b64  	%rd33, %rd134, %rd137;
	setp.eq.s32 	%p31, %r219, 45;
	@%p31 bra 	$L__BB1_23;
	shl.b64 	%rd138, %rd33, 1;
	ld.const.u64 	%rd139, [%rd32+24];
	and.b64  	%rd140, %rd139, %rd29;
	setp.ne.s64 	%p32, %rd140, 0;
	selp.u64 	%rd141, 1, 0, %p32;
	or.b64  	%rd327, %rd138, %rd141;
	add.s32 	%r219, %r219, 4;
	bra.uni 	$L__BB1_21;
$L__BB1_23:
	shr.u64 	%rd142, %rd326, 32;
	xor.b64  	%rd143, %rd33, %rd27;
	shr.u64 	%rd144, %rd143, 4;
	and.b64  	%rd145, %rd144, 2;
	and.b64  	%rd146, %rd143, 1;
	or.b64  	%rd147, %rd145, %rd146;
	shr.u64 	%rd148, %rd143, 1;
	and.b64  	%rd149, %rd148, 15;
	shr.s64 	%rd150, %rd143, 6;
	shl.b64 	%rd151, %rd147, 4;
	mov.u64 	%rd152, CUS;
	add.s64 	%rd153, %rd152, %rd151;
	add.s64 	%rd154, %rd153, %rd149;
	ld.const.s8 	%r145, [%rd154+448];
	shr.u64 	%rd155, %rd150, 4;
	and.b64  	%rd156, %rd155, 2;
	and.b64  	%rd157, %rd150, 1;
	or.b64  	%rd158, %rd156, %rd157;
	shr.u64 	%rd159, %rd150, 1;
	and.b64  	%rd160, %rd159, 15;
	shr.s64 	%rd161, %rd143, 12;
	shl.b64 	%rd162, %rd158, 4;
	add.s64 	%rd163, %rd152, %rd162;
	add.s64 	%rd164, %rd163, %rd160;
	ld.const.s8 	%rs1, [%rd164+384];
	mul.wide.s16 	%r146, %rs1, 16;
	add.s32 	%r147, %r146, %r145;
	shr.u64 	%rd165, %rd161, 4;
	and.b64  	%rd166, %rd165, 2;
	and.b64  	%rd167, %rd161, 1;
	or.b64  	%rd168, %rd166, %rd167;
	shr.u64 	%rd169, %rd161, 1;
	and.b64  	%rd170, %rd169, 15;
	shr.s64 	%rd171, %rd143, 18;
	shl.b64 	%rd172, %rd168, 4;
	add.s64 	%rd173, %rd152, %rd172;
	add.s64 	%rd174, %rd173, %rd170;
	ld.const.s8 	%rs2, [%rd174+320];
	mul.wide.s16 	%r148, %rs2, 256;
	add.s32 	%r149, %r148, %r147;
	shr.u64 	%rd175, %rd171, 4;
	and.b64  	%rd176, %rd175, 2;
	and.b64  	%rd177, %rd171, 1;
	or.b64  	%rd178, %rd176, %rd177;
	shr.u64 	%rd179, %rd171, 1;
	and.b64  	%rd180, %rd179, 15;
	shr.s64 	%rd181, %rd143, 24;
	shl.b64 	%rd182, %rd178, 4;
	add.s64 	%rd183, %rd152, %rd182;
	add.s64 	%rd184, %rd183, %rd180;
	ld.const.s8 	%rs3, [%rd184+256];
	mul.wide.s16 	%r150, %rs3, 4096;
	add.s32 	%r151, %r150, %r149;
	shr.u64 	%rd185, %rd181, 4;
	and.b64  	%rd186, %rd185, 2;
	and.b64  	%rd187, %rd181, 1;
	or.b64  	%rd188, %rd186, %rd187;
	shr.u64 	%rd189, %rd181, 1;
	and.b64  	%rd190, %rd189, 15;
	shr.s64 	%rd191, %rd143, 30;
	shl.b64 	%rd192, %rd188, 4;
	add.s64 	%rd193, %rd152, %rd192;
	add.s64 	%rd194, %rd193, %rd190;
	ld.const.s8 	%r152, [%rd194+192];
	shl.b32 	%r153, %r152, 16;
	add.s32 	%r154, %r153, %r151;
	shr.u64 	%rd195, %rd191, 4;
	and.b64  	%rd196, %rd195, 2;
	and.b64  	%rd197, %rd191, 1;
	or.b64  	%rd198, %rd196, %rd197;
	shr.u64 	%rd199, %rd191, 1;
	and.b64  	%rd200, %rd199, 15;
	shr.s64 	%rd201, %rd143, 36;
	shl.b64 	%rd202, %rd198, 4;
	add.s64 	%rd203, %rd152, %rd202;
	add.s64 	%rd204, %rd203, %rd200;
	ld.const.s8 	%r155, [%rd204+128];
	shl.b32 	%r156, %r155, 20;
	add.s32 	%r157, %r156, %r154;
	shr.u64 	%rd205, %rd201, 4;
	and.b64  	%rd206, %rd205, 2;
	and.b64  	%rd207, %rd201, 1;
	or.b64  	%rd208, %rd206, %rd207;
	shr.u64 	%rd209, %rd201, 1;
	and.b64  	%rd210, %rd209, 15;
	shr.s64 	%rd211, %rd143, 42;
	shl.b64 	%rd212, %rd208, 4;
	add.s64 	%rd213, %rd152, %rd212;
	add.s64 	%rd214, %rd213, %rd210;
	ld.const.u8 	%r158, [%rd214+64];
	shl.b32 	%r159, %r158, 24;
	add.s32 	%r160, %r159, %r157;
	shr.u64 	%rd215, %rd211, 4;
	and.b64  	%rd216, %rd215, 2;
	and.b64  	%rd217, %rd211, 1;
	or.b64  	%rd218, %rd216, %rd217;
	shr.u64 	%rd219, %rd211, 1;
	and.b64  	%rd220, %rd219, 15;
	shl.b64 	%rd221, %rd218, 4;
	add.s64 	%rd222, %rd152, %rd221;
	add.s64 	%rd223, %rd222, %rd220;
	ld.const.u8 	%r161, [%rd223];
	shl.b32 	%r162, %r161, 28;
	add.s32 	%r163, %r162, %r160;
	and.b32  	%r164, %r2, %r163;
	setp.eq.s32 	%p33, %r164, 0;
	selp.b64 	%rd224, 0, 2, %p33;
	and.b32  	%r165, %r3, %r163;
	setp.ne.s32 	%p34, %r165, 0;
	selp.u64 	%rd225, 1, 0, %p34;
	or.b64  	%rd226, %rd224, %rd225;
	and.b32  	%r166, %r4, %r163;
	setp.eq.s32 	%p35, %r166, 0;
	shl.b64 	%rd227, %rd226, 2;
	selp.b64 	%rd228, 0, 2, %p35;
	or.b64  	%rd229, %rd227, %rd228;
	and.b32  	%r167, %r5, %r163;
	setp.ne.s32 	%p36, %r167, 0;
	selp.u64 	%rd230, 1, 0, %p36;
	or.b64  	%rd231, %rd229, %rd230;
	and.b32  	%r168, %r6, %r163;
	setp.eq.s32 	%p37, %r168, 0;
	shl.b64 	%rd232, %rd231, 2;
	selp.b64 	%rd233, 0, 2, %p37;
	or.b64  	%rd234, %rd232, %rd233;
	and.b32  	%r169, %r7, %r163;
	setp.ne.s32 	%p38, %r169, 0;
	selp.u64 	%rd235, 1, 0, %p38;
	or.b64  	%rd236, %rd234, %rd235;
	and.b32  	%r170, %r8, %r163;
	setp.eq.s32 	%p39, %r170, 0;
	shl.b64 	%rd237, %rd236, 2;
	selp.b64 	%rd238, 0, 2, %p39;
	or.b64  	%rd239, %rd237, %rd238;
	and.b32  	%r171, %r9, %r163;
	setp.ne.s32 	%p40, %r171, 0;
	selp.u64 	%rd240, 1, 0, %p40;
	or.b64  	%rd241, %rd239, %rd240;
	and.b32  	%r172, %r10, %r163;
	setp.eq.s32 	%p41, %r172, 0;
	shl.b64 	%rd242, %rd241, 2;
	selp.b64 	%rd243, 0, 2, %p41;
	or.b64  	%rd244, %rd242, %rd243;
	and.b32  	%r173, %r11, %r163;
	setp.ne.s32 	%p42, %r173, 0;
	selp.u64 	%rd245, 1, 0, %p42;
	or.b64  	%rd246, %rd244, %rd245;
	and.b32  	%r174, %r12, %r163;
	setp.eq.s32 	%p43, %r174, 0;
	shl.b64 	%rd247, %rd246, 2;
	selp.b64 	%rd248, 0, 2, %p43;
	or.b64  	%rd249, %rd247, %rd248;
	and.b32  	%r175, %r13, %r163;
	setp.ne.s32 	%p44, %r175, 0;
	selp.u64 	%rd250, 1, 0, %p44;
	or.b64  	%rd251, %rd249, %rd250;
	and.b32  	%r176, %r14, %r163;
	setp.eq.s32 	%p45, %r176, 0;
	shl.b64 	%rd252, %rd251, 2;
	selp.b64 	%rd253, 0, 2, %p45;
	or.b64  	%rd254, %rd252, %rd253;
	and.b32  	%r177, %r15, %r163;
	setp.ne.s32 	%p46, %r177, 0;
	selp.u64 	%rd255, 1, 0, %p46;
	or.b64  	%rd256, %rd254, %rd255;
	and.b32  	%r178, %r16, %r163;
	setp.eq.s32 	%p47, %r178, 0;
	shl.b64 	%rd257, %rd256, 2;
	selp.b64 	%rd258, 0, 2, %p47;
	or.b64  	%rd259, %rd257, %rd258;
	and.b32  	%r179, %r17, %r163;
	setp.ne.s32 	%p48, %r179, 0;
	selp.u64 	%rd260, 1, 0, %p48;
	or.b64  	%rd261, %rd259, %rd260;
	and.b32  	%r180, %r18, %r163;
	setp.eq.s32 	%p49, %r180, 0;
	shl.b64 	%rd262, %rd261, 2;
	selp.b64 	%rd263, 0, 2, %p49;
	or.b64  	%rd264, %rd262, %rd263;
	and.b32  	%r181, %r19, %r163;
	setp.ne.s32 	%p50, %r181, 0;
	selp.u64 	%rd265, 1, 0, %p50;
	or.b64  	%rd266, %rd264, %rd265;
	and.b32  	%r182, %r20, %r163;
	setp.eq.s32 	%p51, %r182, 0;
	shl.b64 	%rd267, %rd266, 2;
	selp.b64 	%rd268, 0, 2, %p51;
	or.b64  	%rd269, %rd267, %rd268;
	and.b32  	%r183, %r21, %r163;
	setp.ne.s32 	%p52, %r183, 0;
	selp.u64 	%rd270, 1, 0, %p52;
	or.b64  	%rd271, %rd269, %rd270;
	and.b32  	%r184, %r22, %r163;
	setp.eq.s32 	%p53, %r184, 0;
	shl.b64 	%rd272, %rd271, 2;
	selp.b64 	%rd273, 0, 2, %p53;
	or.b64  	%rd274, %rd272, %rd273;
	and.b32  	%r185, %r23, %r163;
	setp.ne.s32 	%p54, %r185, 0;
	selp.u64 	%rd275, 1, 0, %p54;
	or.b64  	%rd276, %rd274, %rd275;
	and.b32  	%r186, %r24, %r163;
	setp.eq.s32 	%p55, %r186, 0;
	shl.b64 	%rd277, %rd276, 2;
	selp.b64 	%rd278, 0, 2, %p55;
	or.b64  	%rd279, %rd277, %rd278;
	and.b32  	%r187, %r25, %r163;
	setp.ne.s32 	%p56, %r187, 0;
	selp.u64 	%rd280, 1, 0, %p56;
	or.b64  	%rd281, %rd279, %rd280;
	and.b32  	%r188, %r26, %r163;
	setp.eq.s32 	%p57, %r188, 0;
	shl.b64 	%rd282, %rd281, 2;
	selp.b64 	%rd283, 0, 2, %p57;
	or.b64  	%rd284, %rd282, %rd283;
	and.b32  	%r189, %r27, %r163;
	setp.ne.s32 	%p58, %r189, 0;
	selp.u64 	%rd285, 1, 0, %p58;
	or.b64  	%rd286, %rd284, %rd285;
	and.b32  	%r190, %r28, %r163;
	setp.eq.s32 	%p59, %r190, 0;
	shl.b64 	%rd287, %rd286, 2;
	selp.b64 	%rd288, 0, 2, %p59;
	or.b64  	%rd289, %rd287, %rd288;
	and.b32  	%r191, %r29, %r163;
	setp.ne.s32 	%p60, %r191, 0;
	selp.u64 	%rd290, 1, 0, %p60;
	or.b64  	%rd291, %rd289, %rd290;
	and.b32  	%r192, %r30, %r163;
	setp.eq.s32 	%p61, %r192, 0;
	shl.b64 	%rd292, %rd291, 2;
	selp.b64 	%rd293, 0, 2, %p61;
	or.b64  	%rd294, %rd292, %rd293;
	and.b32  	%r193, %r31, %r163;
	setp.ne.s32 	%p62, %r193, 0;
	selp.u64 	%rd295, 1, 0, %p62;
	or.b64  	%rd296, %rd294, %rd295;
	and.b32  	%r194, %r32, %r163;
	setp.eq.s32 	%p63, %r194, 0;
	shl.b64 	%rd297, %rd296, 2;
	selp.b64 	%rd298, 0, 2, %p63;
	or.b64  	%rd299, %rd297, %rd298;
	and.b32  	%r195, %r33, %r163;
	setp.ne.s32 	%p64, %r195, 0;
	selp.u64 	%rd300, 1, 0, %p64;
	or.b64  	%rd301, %rd299, %rd300;
	xor.b64  	%rd35, %rd301, %rd142;
	add.s64 	%rd326, %rd28, %rd35;
	add.s32 	%r218, %r218, 1;
	setp.ne.s32 	%p65, %r218, 16;
	@%p65 bra 	$L__BB1_20;
	mov.b64 	{%r197, %r198}, %rd35;
	mov.b64 	{%r199, %r200}, %rd326;
	mov.b64 	%rd37, {%r200, %r197};
	and.b64  	%rd302, %rd6, %rd37;
	setp.ne.s64 	%p66, %rd302, 0;
	selp.u64 	%rd328, 1, 0, %p66;
	mov.b32 	%r220, 1;
$L__BB1_25:
	mul.wide.u32 	%rd303, %r220, 8;
	mov.u64 	%rd304, CUIP_1_Table;
	add.s64 	%rd40, %rd304, %rd303;
	ld.const.u64 	%rd305, [%rd40];
	and.b64  	%rd306, %rd305, %rd37;
	setp.eq.s64 	%p67, %rd306, 0;
	shl.b64 	%rd307, %rd328, 2;
	selp.b64 	%rd308, 0, 2, %p67;
	or.b64  	%rd309, %rd307, %rd308;
	ld.const.u64 	%rd310, [%rd40+8];
	and.b64  	%rd311, %rd310, %rd37;
	setp.ne.s64 	%p68, %rd311, 0;
	selp.u64 	%rd312, 1, 0, %p68;
	or.b64  	%rd313, %rd309, %rd312;
	shl.b64 	%rd314, %rd313, 1;
	ld.const.u64 	%rd315, [%rd40+16];
	and.b64  	%rd316, %rd315, %rd37;
	setp.ne.s64 	%p69, %rd316, 0;
	selp.u64 	%rd317, 1, 0, %p69;
	or.b64  	%rd41, %rd314, %rd317;
	setp.eq.s32 	%p70, %r220, 61;
	@%p70 bra 	$L__BB1_27;
	shl.b64 	%rd318, %rd41, 1;
	ld.const.u64 	%rd319, [%rd40+24];
	and.b64  	%rd320, %rd319, %rd37;
	setp.ne.s64 	%p71, %rd320, 0;
	selp.u64 	%rd321, 1, 0, %p71;
	or.b64  	%rd328, %rd318, %rd321;
	add.s32 	%r220, %r220, 4;
	bra.uni 	$L__BB1_25;
$L__BB1_27:
	st.global.u64 	[%rd4], %rd41;
	add.s32 	%r201, %r201, 1;
	setp.ne.s32 	%p72, %r201, 129;
	@%p72 bra 	$L__BB1_2;
$L__BB1_28:
	ret;
$L__BB1_29:
	shl.b64 	%rd116, %rd326, 1;
	ld.const.u64 	%rd117, [%rd23+24];
	and.b64  	%rd118, %rd117, %rd20;
	setp.ne.s64 	%p26, %rd118, 0;
	selp.u64 	%rd119, 1, 0, %p26;
	or.b64  	%rd325, %rd116, %rd119;
	add.s32 	%r217, %r217, 4;
	bra.uni 	$L__BB1_18;

}


// ===== COMPILED SASS (sm_100) =====

	.target	sm_100

	.elftype	@"ET_EXEC"


//--------------------- .note.nv.tkinfo           --------------------------
	.section	.note.nv.tkinfo,"",@"SHT_NOTE"
	.sectionflags	@"SHF_NOTE_NV_TKINFO"
	.tkinfo
        /*0018*/ 	.word	0x00000002
        /*0030*/ 	.string	""
        /*0030*/ 	.string	"ptxas"
        /*0030*/ 	.string	"Cuda compilation tools, release 13.0, V13.0.88"
        /*0030*/ 	.string	"Build cuda_13.0.r13.0/compiler.36424714_0"
        /*0030*/ 	.string	"-arch sm_100 -m 64 "



//--------------------- .note.nv.cuinfo           --------------------------
	.section	.note.nv.cuinfo,"",@"SHT_NOTE"
	.sectionflags	@"SHF_NOTE_NV_CUINFO"
        /*0018*/ 	.short	0x0002
        /*001a*/ 	.short	0x0064
        /*001c*/ 	.short	0x0082
	.zero		2


//--------------------- .nv.info                  --------------------------
	.section	.nv.info,"",@"SHT_CUDA_INFO"
	.align	4


	//----- nvinfo : EIATTR_REGCOUNT
	.align		4
        /*0000*/ 	.byte	0x04, 0x2f
        /*0002*/ 	.short	(.L_18 - .L_17)
	.align		4
.L_17:
        /*0004*/ 	.word	index@(_Z10initCurandP17curandStateXORWOW)
        /*0008*/ 	.word	0x0000000c


	//----- nvinfo : EIATTR_FRAME_SIZE
	.align		4
.L_18:
        /*000c*/ 	.byte	0x04, 0x11
        /*000e*/ 	.short	(.L_20 - .L_19)
	.align		4
.L_19:
        /*0010*/ 	.word	index@(_Z10initCurandP17curandStateXORWOW)
        /*0014*/ 	.word	0x00000000


	//----- nvinfo : EIATTR_REGCOUNT
	.align		4
.L_20:
        /*0018*/ 	.byte	0x04, 0x2f
        /*001a*/ 	.short	(.L_22 - .L_21)
	.align		4
.L_21:
        /*001c*/ 	.word	index@(_Z8des_cudaP17curandStateXORWOWPx)
        /*0020*/ 	.word	0x0000001e


	//----- nvinfo : EIATTR_FRAME_SIZE
	.align		4
.L_22:
        /*0024*/ 	.byte	0x04, 0x11
        /*0026*/ 	.short	(.L_24 - .L_23)
	.align		4
.L_23:
        /*0028*/ 	.word	index@(_Z8des_cudaP17curandStateXORWOWPx)
        /*002c*/ 	.word	0x00000080


	//----- nvinfo : EIATTR_MIN_STACK_SIZE
	.align		4
.L_24:
        /*0030*/ 	.byte	0x04, 0x12
        /*0032*/ 	.short	(.L_26 - .L_25)
	.align		4
.L_25:
        /*0034*/ 	.word	index@(_Z8des_cudaP17curandStateXORWOWPx)
        /*0038*/ 	.word	0x00000080


	//----- nvinfo : EIATTR_MIN_STACK_SIZE
	.align		4
.L_26:
        /*003c*/ 	.byte	0x04, 0x12
        /*003e*/ 	.short	(.L_28 - .L_27)
	.align		4
.L_27:
        /*0040*/ 	.word	index@(_Z10initCurandP17curandStateXORWOW)
        /*0044*/ 	.word	0x00000000
.L_28:


//--------------------- .nv.compat                --------------------------
	.section	.nv.compat,"",@"SHT_CUDA_COMPAT_INFO"
	.align	4
        /*0000*/ 	.byte	0x02, 0x09, 0x00, 0x00, 0x02, 0x02, 0x01, 0x00, 0x02, 0x05, 0x05, 0x00, 0x03, 0x07, 0x01, 0x01
        /*0010*/ 	.byte	0x02, 0x03, 0x00, 0x00, 0x02, 0x06, 0x01, 0x00, 0x04, 0x0b, 0x08, 0x00, 0x09, 0x00, 0x00, 0x00
        /*0020*/ 	.byte	0x00, 0x00, 0x00, 0x00


//--------------------- .nv.info._Z8des_cudaP17curandStateXORWOWPx --------------------------
	.section	.nv.info._Z8des_cudaP17curandStateXORWOWPx,"",@"SHT_CUDA_INFO"
	.sectionflags	@""
	.align	4


	//----- nvinfo : EIATTR_CUDA_API_VERSION
	.align		4
        /*0000*/ 	.byte	0x04, 0x37
        /*0002*/ 	.short	(.L_30 - .L_29)
.L_29:
        /*0004*/ 	.word	0x00000082


	//----- nvinfo : EIATTR_KPARAM_INFO
	.align		4
.L_30:
        /*0008*/ 	.byte	0x04, 0x17
        /*000a*/ 	.short	(.L_32 - .L_31)
.L_31:
        /*000c*/ 	.word	0x00000000
        /*0010*/ 	.short	0x0001
        /*0012*/ 	.short	0x0008
        /*0014*/ 	.byte	0x00, 0xf5, 0x21, 0x00


	//----- nvinfo : EIATTR_KPARAM_INFO
	.align		4
.L_32:
        /*0018*/ 	.byte	0x04, 0x17
        /*001a*/ 	.short	(.L_34 - .L_33)
.L_33:
        /*001c*/ 	.word	0x00000000
        /*0020*/ 	.short	0x0000
        /*0022*/ 	.short	0x0000
        /*0024*/ 	.byte	0x00, 0xf5, 0x21, 0x00


	//----- nvinfo : EIATTR_SPARSE_MMA_MASK
	.align		4
.L_34:
        /*0028*/ 	.byte	0x03, 0x50
        /*002a*/ 	.short	0x0000


	//----- nvinfo : EIATTR_MAXREG_COUNT
	.align		4
        /*002c*/ 	.byte	0x03, 0x1b
        /*002e*/ 	.short	0x00ff


	//----- nvinfo : EIATTR_MERCURY_ISA_VERSION
	.align		4
        /*0030*/ 	.byte	0x03, 0x5f
        /*0032*/ 	.short	0x0101


	//----- nvinfo : EIATTR_VRC_CTA_INIT_COUNT
	.align		4
        /*0034*/ 	.byte	0x02, 0x4a
	.zero		1
	.zero		1


	//----- nvinfo : EIATTR_EXIT_INSTR_OFFSETS
	.align		4
        /*0038*/ 	.byte	0x04, 0x1c
        /*003a*/ 	.short	(.L_36 - .L_35)


	//   ....[0]....
.L_35:
        /*003c*/ 	.word	0x00000070


	//   ....[1]....
        /*0040*/ 	.word	0x000077e0


	//----- nvinfo : EIATTR_CBANK_PARAM_SIZE
	.align		4
.L_36:
        /*0044*/ 	.byte	0x03, 0x19
        /*0046*/ 	.short	0x0010


	//----- nvinfo : EIATTR_PARAM_CBANK
	.align		4
        /*0048*/ 	.byte	0x04, 0x0a
        /*004a*/ 	.short	(.L_38 - .L_37)
	.align		4
.L_37:
        /*004c*/ 	.word	index@(.nv.constant0._Z8des_cudaP17curandStateXORWOWPx)
        /*0050*/ 	.short	0x0380
        /*0052*/ 	.short	0x0010


	//----- nvinfo : EIATTR_SW_WAR
	.align		4
.L_38:
        /*0054*/ 	.byte	0x04, 0x36
        /*0056*/ 	.short	(.L_40 - .L_39)
.L_39:
        /*0058*/ 	.word	0x00000008
.L_40:


//--------------------- .nv.info._Z10initCurandP17curandStateXORWOW --------------------------
	.section	.nv.info._Z10initCurandP17curandStateXORWOW,"",@"SHT_CUDA_INFO"
	.sectionflags	@""
	.align	4


	//----- nvinfo : EIATTR_CUDA_API_VERSION
	.align		4
        /*0000*/ 	.byte	0x04, 0x37
        /*0002*/ 	.short	(.L_42 - .L_41)
.L_41:
        /*0004*/ 	.word	0x00000082


	//----- nvinfo : EIATTR_KPARAM_INFO
	.align		4
.L_42:
        /*0008*/ 	.byte	0x04, 0x17
        /*000a*/ 	.short	(.L_44 - .L_43)
.L_43:
        /*000c*/ 	.word	0x00000000
        /*0010*/ 	.short	0x0000
        /*0012*/ 	.short	0x0000
        /*0014*/ 	.byte	0x00, 0xf5, 0x21, 0x00


	//----- nvinfo : EIATTR_SPARSE_MMA_MASK
	.align		4
.L_44:
        /*0018*/ 	.byte	0x03, 0x50
        /*001a*/ 	.short	0x0000


	//----- nvinfo : EIATTR_MAXREG_COUNT
	.align		4
        /*001c*/ 	.byte	0x03, 0x1b
        /*001e*/ 	.short	0x00ff


	//----- nvinfo : EIATTR_MERCURY_ISA_VERSION
	.align		4
        /*0020*/ 	.byte	0x03, 0x5f
        /*0022*/ 	.short	0x0101


	//----- nvinfo : EIATTR_VRC_CTA_INIT_COUNT
	.align		4
        /*0024*/ 	.byte	0x02, 0x4a
	.zero		1
	.zero		1


	//----- nvinfo : EIATTR_EXIT_INSTR_OFFSETS
	.align		4
        /*0028*/ 	.byte	0x04, 0x1c
        /*002a*/ 	.short	(.L_46 - .L_45)


	//   ....[0]....
.L_45:
        /*002c*/ 	.word	0x00000130


	//----- nvinfo : EIATTR_CBANK_PARAM_SIZE
	.align		4
.L_46:
        /*0030*/ 	.byte	0x03, 0x19
        /*0032*/ 	.short	0x0008


	//----- nvinfo : EIATTR_PARAM_CBANK
	.align		4
        /*0034*/ 	.byte	0x04, 0x0a
        /*0036*/ 	.short	(.L_48 - .L_47)
	.align		4
.L_47:
        /*0038*/ 	.word	index@(.nv.constant0._Z10initCurandP17curandStateXORWOW)
        /*003c*/ 	.short	0x0380
        /*003e*/ 	.short	0x0008


	//----- nvinfo : EIATTR_SW_WAR
	.align		4
.L_48:
        /*0040*/ 	.byte	0x04, 0x36
        /*0042*/ 	.short	(.L_50 - .L_49)
.L_49:
        /*0044*/ 	.word	0x00000008
.L_50:


//--------------------- .nv.callgraph             --------------------------
	.section	.nv.callgraph,"",@"SHT_CUDA_CALLGRAPH"
	.align	4
	.sectionentsize	8
	.align		4
        /*0000*/ 	.word	0x00000000
	.align		4
        /*0004*/ 	.word	0xffffffff
	.align		4
        /*0008*/ 	.word	0x00000000
	.align		4
        /*000c*/ 	.word	0xfffffffe
	.align		4
        /*0010*/ 	.word	0x00000000
	.align		4
        /*0014*/ 	.word	0xfffffffd
	.align		4
        /*0018*/ 	.word	0x00000000
	.align		4
        /*001c*/ 	.word	0xfffffffc


//--------------------- .nv.constant4             --------------------------
	.section	.nv.constant4,"a",@progbits
	.align	8
	.align		8
.nv.constant4:
        /*0000*/ 	.dword	precalc_xorwow_matrix
	.align		8
        /*0008*/ 	.dword	precalc_xorwow_offset_matrix
	.align		8
        /*0010*/ 	.dword	mrg32k3aM1
	.align		8
        /*0018*/ 	.dword	mrg32k3aM2
	.align		8
        /*0020*/ 	.dword	mrg32k3aM1SubSeq
	.align		8
        /*0028*/ 	.dword	mrg32k3aM2SubSeq
	.align		8
        /*0030*/ 	.dword	mrg32k3aM1Seq
	.align		8
        /*0038*/ 	.dword	mrg32k3aM2Seq


//--------------------- .nv.constant3             --------------------------
	.section	.nv.constant3,"a",@progbits
	.align	8
.nv.constant3:
	.type		__cr_lgamma_table,@object
	.size		__cr_lgamma_table,(CUIP_Table - __cr_lgamma_table)
__cr_lgamma_table:
        /*0000*/ 	.byte	0x00, 0x00, 0x00, 0x00, 0x00, 0x00, 0x00, 0x00, 0x00, 0x00, 0x00, 0x00, 0x00, 0x00, 0x00, 0x00
        /*0010*/ 	.byte	0xef, 0x39, 0xfa, 0xfe, 0x42, 0x2e, 0xe6, 0x3f, 0x02, 0x20, 0x2a, 0xfa, 0x0b, 0xab, 0xfc, 0x3f
        /*0020*/ 	.byte	0xf9, 0x2c, 0x92, 0x7c, 0xa7, 0x6c, 0x09, 0x40, 0xc9, 0x79, 0x44, 0x3c, 0x64, 0x26, 0x13, 0x40
        /*0030*/ 	.byte	0xca, 0x01, 0xcf, 0x3a, 0x27, 0x51, 0x1a, 0x40, 0x30, 0xcc, 0x2d, 0xf3, 0xe1, 0x0c, 0x21, 0x40
        /*0040*/ 	.byte	0x0d, 0xb7, 0xfc, 0x82, 0x8e, 0x35, 0x25, 0x40
	.type		CUIP_Table,@object
	.size		CUIP_Table,(CUIP_1_Table - CUIP_Table)
CUIP_Table:
        /*0048*/ 	.byte	0x40, 0x00, 0x00, 0x00, 0x00, 0x00, 0x00, 0x00, 0x00, 0x40, 0x00, 0x00, 0x00, 0x00, 0x00, 0x00
        /* <DEDUP_REMOVED lines=31> */
	.type		CUIP_1_Table,@object
	.size		CUIP_1_Table,(CUE_Table - CUIP_1_Table)
CUIP_1_Table:
        /* <DEDUP_REMOVED lines=32> */
	.type		CUE_Table,@object
	.size		CUE_Table,(CUP - CUE_Table)
CUE_Table:
        /* <DEDUP_REMOVED lines=24> */
	.type		CUP,@object
	.size		CUP,(CUS - CUP)
CUP:
        /* <DEDUP_REMOVED lines=8> */
	.type		CUS,@object
	.size		CUS,(PC_1 - CUS)
CUS:
        /* <DEDUP_REMOVED lines=32> */
	.type		PC_1,@object
	.size		PC_1,(PC_2 - PC_1)
PC_1:
        /* <DEDUP_REMOVED lines=28> */
	.type		PC_2,@object
	.size		PC_2,(MOVE_TIMES - PC_2)
PC_2:
        /* <DEDUP_REMOVED lines=24> */
	.type		MOVE_TIMES,@object
	.size		MOVE_TIMES,(.L_16 - MOVE_TIMES)
MOVE_TIMES:
        /*0b88*/ 	.byte	0x01, 0x00, 0x00, 0x00, 0x01, 0x00, 0x00, 0x00, 0x02, 0x00, 0x00, 0x00, 0x02, 0x00, 0x00, 0x00
        /*0b98*/ 	.byte	0x02, 0x00, 0x00, 0x00, 0x02, 0x00, 0x00, 0x00, 0x02, 0x00, 0x00, 0x00, 0x02, 0x00, 0x00, 0x00
        /*0ba8*/ 	.byte	0x01, 0x00, 0x00, 0x00, 0x02, 0x00, 0x00, 0x00, 0x02, 0x00, 0x00, 0x00, 0x02, 0x00, 0x00, 0x00
        /*0bb8*/ 	.byte	0x02, 0x00, 0x00, 0x00, 0x02, 0x00, 0x00, 0x00, 0x02, 0x00, 0x00, 0x00, 0x01, 0x00, 0x00, 0x00
.L_16:


//--------------------- .text._Z8des_cudaP17curandStateXORWOWPx --------------------------
	.section	.text._Z8des_cudaP17curandStateXORWOWPx,"ax",@progbits
	.align	128
        .global         _Z8des_cudaP17curandStateXORWOWPx
        .type           _Z8des_cudaP17curandStateXORWOWPx,@function
        .size           _Z8des_cudaP17curandStateXORWOWPx,(.L_x_8 - _Z8des_cudaP17curandStateXORWOWPx)
        .other          _Z8des_cudaP17curandStateXORWOWPx,@"STO_CUDA_ENTRY STV_DEFAULT"
_Z8des_cudaP17curandStateXORWOWPx:
.text._Z8des_cudaP17curandStateXORWOWPx:
[----:B------:R-:W0:Y:S01]  /*0000*/  LDC R1, c[0x0][0x37c] ;  /* 0x0000df00ff017b82 */ /* 0x000e220000000800 */
[----:B------:R-:W1:Y:S01]  /*0010*/  S2R R7, SR_CTAID.X ;  /* 0x0000000000077919 */ /* 0x000e620000002500 */
[----:B------:R-:W1:Y:S01]  /*0020*/  LDCU UR4, c[0x0][0x360] ;  /* 0x00006c00ff0477ac */ /* 0x000e620008000800 */
[----:B0-----:R-:W-:Y:S01]  /*0030*/  VIADD R1, R1, 0xffffff80 ;  /* 0xffffff8001017836 */ /* 0x001fe20000000000 */
[----:B------:R-:W1:Y:S02]  /*0040*/  S2R R0, SR_TID.X ;  /* 0x0000000000007919 */ /* 0x000e640000002100 */
[----:B-1----:R-:W-:-:S05]  /*0050*/  IMAD R7, R7, UR4, R0 ;  /* 0x0000000407077c24 */ /* 0x002fca000f8e0200 */
[----:B------:R-:W-:-:S13]  /*0060*/  ISETP.GT.AND P0, PT, R7, 0x3ffff, PT ;  /* 0x0003ffff0700780c */ /* 0x000fda0003f04270 */
[----:B------:R-:W-:Y:S05]  /*0070*/  @P0 EXIT ;  /* 0x000000000000094d */ /* 0x000fea0003800000 */
[----:B------:R-:W0:Y:S01]  /*0080*/  LDC.64 R4, c[0x0][0x380] ;  /* 0x0000e000ff047b82 */ /* 0x000e220000000a00 */
[----:B------:R-:W-:Y:S02]  /*0090*/  UMOV UR4, URZ ;  /* 0x000000ff00047c82 */ /* 0x000fe40008000000 */
[----:B------:R-:W-:-:S05]  /*00a0*/  IMAD.U32 R16, RZ, RZ, UR4 ;  /* 0x00000004ff107e24 */ /* 0x000fca000f8e00ff */
[----:B------:R-:W1:Y:S01]  /*00b0*/  LDC.64 R2, c[0x0][0x388] ;  /* 0x0000e200ff027b82 */ /* 0x000e620000000a00 */
[----:B0-----:R-:W-:-:S04]  /*00c0*/  IMAD.WIDE R4, R7, 0x30, R4 ;  /* 0x0000003007047825 */ /* 0x001fc800078e0204 */
[----:B-1----:R-:W-:-:S07]  /*00d0*/  IMAD.WIDE R2, R7, 0x8, R2 ;  /* 0x0000000807027825 */ /* 0x002fce00078e0202 */
.L_x_5:
[----:B0-----:R-:W0:Y:S01]  /*00e0*/  LDCU.64 UR16, c[0x0][0x358] ;  /* 0x00006b00ff1077ac */ /* 0x001e220008000a00 */
[----:B------:R-:W1:Y:S01]  /*00f0*/  LDCU.64 UR4, c[0x3][0x848] ;  /* 0x00c10900ff0477ac */ /* 0x000e620008000a00 */
[----:B------:R-:W2:Y:S01]  /*0100*/  LDCU.128 UR8, c[0x3][0x850] ;  /* 0x00c10a00ff0877ac */ /* 0x000ea20008000c00 */
[----:B------:R-:W3:Y:S01]  /*0110*/  LDCU.128 UR12, c[0x3][0x860] ;  /* 0x00c10c00ff0c77ac */ /* 0x000ee20008000c00 */
[----:B0-----:R-:W4:Y:S04]  /*0120*/  LDG.E.64 R12, desc[UR16][R4.64] ;  /* 0x00000010040c7981 */ /* 0x001f28000c1e1b00 */
[----:B------:R-:W5:Y:S04]  /*0130*/  LDG.E.64 R14, desc[UR16][R4.64+0x10] ;  /* 0x00001010040e7981 */ /* 0x000f68000c1e1b00 */
[----:B------:R-:W3:Y:S01]  /*0140*/  LDG.E.64 R10, desc[UR16][R4.64+0x8] ;  /* 0x00000810040a7981 */ /* 0x000ee2000c1e1b00 */
[----:B----4-:R-:W-:Y:S01]  /*0150*/  SHF.R.U32.HI R0, RZ, 0x2, R13 ;  /* 0x00000002ff007819 */ /* 0x010fe2000001160d */
[----:B------:R-:W-:-:S03]  /*0160*/  VIADD R12, R12, 0x587c5 ;  /* 0x000587c50c0c7836 */ /* 0x000fc60000000000 */
[----:B------:R-:W-:Y:S01]  /*0170*/  LOP3.LUT R0, R0, R13, RZ, 0x3c, !PT ;  /* 0x0000000d00007212 */ /* 0x000fe200078e3cff */
[----:B-----5:R-:W-:-:S04]  /*0180*/  IMAD.SHL.U32 R7, R15, 0x10, RZ ;  /* 0x000000100f077824 */ /* 0x020fc800078e00ff */
[----:B------:R-:W-:-:S05]  /*0190*/  IMAD.SHL.U32 R6, R0, 0x2, RZ ;  /* 0x0000000200067824 */ /* 0x000fca00078e00ff */
[----:B------:R-:W-:Y:S01]  /*01a0*/  LOP3.LUT R6, R0, R6, R7, 0x96, !PT ;  /* 0x0000000600067212 */ /* 0x000fe200078e9607 */
[----:B------:R-:W-:-:S03]  /*01b0*/  IMAD.MOV.U32 R7, RZ, RZ, 0x2f800000 ;  /* 0x2f800000ff077424 */ /* 0x000fc600078e00ff */
[----:B------:R-:W-:-:S05]  /*01c0*/  LOP3.LUT R9, R6, R15, RZ, 0x3c, !PT ;  /* 0x0000000f06097212 */ /* 0x000fca00078e3cff */
[----:B------:R-:W-:-:S05]  /*01d0*/  IMAD.IADD R0, R9, 0x1, R12 ;  /* 0x0000000109007824 */ /* 0x000fca00078e020c */
[----:B------:R-:W-:-:S05]  /*01e0*/  I2FP.F32.U32 R0, R0 ;  /* 0x0000000000007245 */ /* 0x000fca0000201000 */
[----:B------:R-:W-:-:S04]  /*01f0*/  FFMA R0, R0, R7, 1.1641532182693481445e-10 ;  /* 0x2f00000000007423 */ /* 0x000fc80000000007 */
[----:B------:R-:W-:-:S04]  /*0200*/  FMUL R0, R0, 49000 ;  /* 0x473f680000007820 */ /* 0x000fc80000400000 */
[----:B------:R-:W-:-:S04]  /*0210*/  FMUL R0, R0, 49000 ;  /* 0x473f680000007820 */ /* 0x000fc80000400000 */
[----:B------:R-:W1:Y:S02]  /*0220*/  F2I.S64.TRUNC R6, R0 ;  /* 0x0000000000067311 */ /* 0x000e64000020d900 */
[C---:B-1----:R-:W-:Y:S02]  /*0230*/  LOP3.LUT P0, RZ, R6.reuse, UR4, RZ, 0xc0, !PT ;  /* 0x0000000406ff7c12 */ /* 0x042fe4000f80c0ff */
[C---:B--2---:R-:W-:Y:S02]  /*0240*/  LOP3.LUT P2, RZ, R6.reuse, UR8, RZ, 0xc0, !PT ;  /* 0x0000000806ff7c12 */ /* 0x044fe4000f84c0ff */
[----:B------:R-:W-:Y:S02]  /*0250*/  LOP3.LUT P1, RZ, R6, UR10, RZ, 0xc0, !PT ;  /* 0x0000000a06ff7c12 */ /* 0x000fe4000f82c0ff */
[C---:B------:R-:W-:Y:S01]  /*0260*/  LOP3.LUT P0, RZ, R7.reuse, UR5, RZ, 0xc0, P0 ;  /* 0x0000000507ff7c12 */ /* 0x040fe2000800c0ff */
[----:B------:R-:W0:Y:S01]  /*0270*/  LDCU.128 UR4, c[0x3][0x870] ;  /* 0x00c10e00ff0477ac */ /* 0x000e220008000c00 */
[----:B------:R-:W-:-:S02]  /*0280*/  LOP3.LUT P2, RZ, R7, UR9, RZ, 0xc0, P2 ;  /* 0x0000000907ff7c12 */ /* 0x000fc4000904c0ff */
[----:B------:R-:W-:Y:S01]  /*0290*/  LOP3.LUT P1, RZ, R7, UR11, RZ, 0xc0, P1 ;  /* 0x0000000b07ff7c12 */ /* 0x000fe2000882c0ff */
[----:B------:R-:W1:Y:S01]  /*02a0*/  LDCU.128 UR8, c[0x3][0x880] ;  /* 0x00c11000ff0877ac */ /* 0x000e620008000c00 */
[----:B------:R-:W-:Y:S02]  /*02b0*/  SEL R8, RZ, 0x4, !P0 ;  /* 0x00000004ff087807 */ /* 0x000fe40004000000 */
[----:B------:R-:W-:Y:S02]  /*02c0*/  SEL R0, RZ, 0x2, !P2 ;  /* 0x00000002ff007807 */ /* 0x000fe40005000000 */
[----:B------:R-:W-:Y:S02]  /*02d0*/  SEL R17, RZ, 0x1, !P1 ;  /* 0x00000001ff117807 */ /* 0x000fe40004800000 */
[----:B---3--:R-:W-:Y:S02]  /*02e0*/  LOP3.LUT P3, RZ, R6, UR12, RZ, 0xc0, !PT ;  /* 0x0000000c06ff7c12 */ /* 0x008fe4000f86c0ff */
[----:B------:R-:W-:-:S02]  /*02f0*/  LOP3.LUT R17, R17, R8, R0, 0xfe, !PT ;  /* 0x0000000811117212 */ /* 0x000fc400078efe00 */
[----:B------:R-:W-:-:S03]  /*0300*/  LOP3.LUT P0, RZ, R7, UR13, RZ, 0xc0, P3 ;  /* 0x0000000d07ff7c12 */ /* 0x000fc6000980c0ff */
[----:B------:R-:W-:Y:S01]  /*0310*/  IMAD.SHL.U32 R13, R17, 0x2, RZ ;  /* 0x00000002110d7824 */ /* 0x000fe200078e00ff */
[----:B------:R-:W-:Y:S02]  /*0320*/  SEL R22, RZ, 0x1, !P0 ;  /* 0x00000001ff167807 */ /* 0x000fe40004000000 */
[----:B------:R-:W-:Y:S02]  /*0330*/  LOP3.LUT P1, RZ, R6, UR14, RZ, 0xc0, !PT ;  /* 0x0000000e06ff7c12 */ /* 0x000fe4000f82c0ff */
[----:B------:R-:W-:Y:S02]  /*0340*/  LOP3.LUT R22, R13, R22, RZ, 0xfc, !PT ;  /* 0x000000160d167212 */ /* 0x000fe400078efcff */
[----:B------:R-:W-:Y:S01]  /*0350*/  LOP3.LUT P0, RZ, R7, UR15, RZ, 0xc0, P1 ;  /* 0x0000000f07ff7c12 */ /* 0x000fe2000880c0ff */
[----:B------:R-:W2:Y:S02]  /*0360*/  LDCU.128 UR12, c[0x3][0x8a0] ;  /* 0x00c11400ff0c77ac */ /* 0x000ea40008000c00 */
[----:B------:R-:W-:Y:S01]  /*0370*/  IMAD.SHL.U32 R13, R22, 0x2, RZ ;  /* 0x00000002160d7824 */ /* 0x000fe200078e00ff */
[----:B------:R-:W-:-:S02]  /*0380*/  SEL R18, RZ, 0x1, !P0 ;  /* 0x00000001ff127807 */ /* 0x000fc40004000000 */
[C---:B0-----:R-:W-:Y:S02]  /*0390*/  LOP3.LUT P1, RZ, R6.reuse, UR4, RZ, 0xc0, !PT ;  /* 0x0000000406ff7c12 */ /* 0x041fe4000f82c0ff */
[----:B------:R-:W-:Y:S02]  /*03a0*/  LOP3.LUT P2, RZ, R6, UR6, RZ, 0xc0, !PT ;  /* 0x0000000606ff7c12 */ /* 0x000fe4000f84c0ff */
[----:B------:R-:W-:Y:S02]  /*03b0*/  LOP3.LUT R18, R13, R18, RZ, 0xfc, !PT ;  /* 0x000000120d127212 */ /* 0x000fe400078efcff */
[C---:B------:R-:W-:Y:S02]  /*03c0*/  LOP3.LUT P1, RZ, R7.reuse, UR5, RZ, 0xc0, P1 ;  /* 0x0000000507ff7c12 */ /* 0x040fe4000882c0ff */
[----:B------:R-:W-:Y:S01]  /*03d0*/  LOP3.LUT P0, RZ, R7, UR7, RZ, 0xc0, P2 ;  /* 0x0000000707ff7c12 */ /* 0x000fe2000900c0ff */
[----:B------:R-:W-:Y:S01]  /*03e0*/  IMAD.SHL.U32 R8, R18, 0x4, RZ ;  /* 0x0000000412087824 */ /* 0x000fe200078e00ff */
[----:B------:R-:W-:Y:S01]  /*03f0*/  SEL R0, RZ, 0x2, !P1 ;  /* 0x00000002ff007807 */ /* 0x000fe20004800000 */
[----:B------:R-:W0:Y:S01]  /*0400*/  LDCU.128 UR4, c[0x3][0x890] ;  /* 0x00c11200ff0477ac */ /* 0x000e220008000c00 */
[----:B------:R-:W-:-:S02]  /*0410*/  SEL R21, RZ, 0x1, !P0 ;  /* 0x00000001ff157807 */ /* 0x000fc40004000000 */
[----:B-1----:R-:W-:Y:S02]  /*0420*/  LOP3.LUT P2, RZ, R6, UR8, RZ, 0xc0, !PT ;  /* 0x0000000806ff7c12 */ /* 0x002fe4000f84c0ff */
[----:B------:R-:W-:Y:S02]  /*0430*/  LOP3.LUT R21, R21, R8, R0, 0xfe, !PT ;  /* 0x0000000815157212 */ /* 0x000fe400078efe00 */
[----:B------:R-:W-:-:S03]  /*0440*/  LOP3.LUT P0, RZ, R7, UR9, RZ, 0xc0, P2 ;  /* 0x0000000907ff7c12 */ /* 0x000fc6000900c0ff */
[----:B------:R-:W-:Y:S01]  /*0450*/  IMAD.SHL.U32 R13, R21, 0x2, RZ ;  /* 0x00000002150d7824 */ /* 0x000fe200078e00ff */
[----:B------:R-:W-:Y:S02]  /*0460*/  SEL R20, RZ, 0x1, !P0 ;  /* 0x00000001ff147807 */ /* 0x000fe40004000000 */
[----:B------:R-:W-:Y:S02]  /*0470*/  LOP3.LUT P1, RZ, R6, UR10, RZ, 0xc0, !PT ;  /* 0x0000000a06ff7c12 */ /* 0x000fe4000f82c0ff */
[----:B------:R-:W-:Y:S02]  /*0480*/  LOP3.LUT R20, R13, R20, RZ, 0xfc, !PT ;  /* 0x000000140d147212 */ /* 0x000fe400078efcff */
[----:B------:R-:W-:Y:S01]  /*0490*/  LOP3.LUT P0, RZ, R7, UR11, RZ, 0xc0, P1 ;  /* 0x0000000b07ff7c12 */ /* 0x000fe2000880c0ff */
[----:B------:R-:W1:Y:S02]  /*04a0*/  LDCU.128 UR8, c[0x3][0x8c0] ;  /* 0x00c11800ff0877ac */ /* 0x000e640008000c00 */
        /* <DEDUP_REMOVED lines=11> */
[----:B--2---:R-:W-:Y:S02]  /*0560*/  LOP3.LUT P0, RZ, R6, UR12, RZ, 0xc0, !PT ;  /* 0x0000000c06ff7c12 */ /* 0x004fe4000f80c0ff */
[----:B------:R-:W-:Y:S02]  /*0570*/  LOP3.LUT R13, R13, R8, R0, 0xfe, !PT ;  /* 0x000000080d0d7212 */ /* 0x000fe400078efe00 */
        /* <DEDUP_REMOVED lines=19> */
[----:B------:R-:W-:Y:S02]  /*06b0*/  SHF.L.U64.HI R27, R17, 0x1, RZ ;  /* 0x00000001111b7819 */ /* 0x000fe400000102ff */
[----:B------:R-:W-:Y:S02]  /*06c0*/  LOP3.LUT R17, R23, R25, R24, 0xfe, !PT ;  /* 0x0000001917117212 */ /* 0x000fe400078efe18 */
[----:B------:R-:W-:Y:S02]  /*06d0*/  LOP3.LUT P0, RZ, R7, UR9, RZ, 0xc0, P2 ;  /* 0x0000000907ff7c12 */ /* 0x000fe4000900c0ff */
[----:B------:R-:W-:Y:S01]  /*06e0*/  SHF.L.U64.HI R25, R22, 0x1, R27 ;  /* 0x0000000116197819 */ /* 0x000fe2000001021b */
[----:B------:R-:W-:Y:S01]  /*06f0*/  IMAD.SHL.U32 R23, R17, 0x2, RZ ;  /* 0x0000000211177824 */ /* 0x000fe200078e00ff */
[----:B------:R-:W-:-:S02]  /*0700*/  SEL R22, RZ, 0x1, !P0 ;  /* 0x00000001ff167807 */ /* 0x000fc40004000000 */
[----:B------:R-:W-:Y:S02]  /*0710*/  LOP3.LUT P1, RZ, R6, UR10, RZ, 0xc0, !PT ;  /* 0x0000000a06ff7c12 */ /* 0x000fe4000f82c0ff */
[----:B------:R-:W-:Y:S02]  /*0720*/  SHF.L.U64.HI R24, R18, 0x2, R25 ;  /* 0x0000000212187819 */ /* 0x000fe40000010219 */
[----:B------:R-:W-:Y:S02]  /*0730*/  LOP3.LUT R18, R23, R22, RZ, 0xfc, !PT ;  /* 0x0000001617127212 */ /* 0x000fe400078efcff */
[----:B------:R-:W-:Y:S01]  /*0740*/  LOP3.LUT P0, RZ, R7, UR11, RZ, 0xc0, P1 ;  /* 0x0000000b07ff7c12 */ /* 0x000fe2000880c0ff */
[----:B------:R-:W1:Y:S02]  /*0750*/  LDCU.128 UR8, c[0x3][0x8f0] ;  /* 0x00c11e00ff0877ac */ /* 0x000e640008000c00 */
[----:B------:R-:W-:Y:S01]  /*0760*/  IMAD.SHL.U32 R23, R18, 0x2, RZ ;  /* 0x0000000212177824 */ /* 0x000fe200078e00ff */
[----:B------:R-:W-:-:S02]  /*0770*/  SEL R22, RZ, 0x1, !P0 ;  /* 0x00000001ff167807 */ /* 0x000fc40004000000 */
[C---:B--2---:R-:W-:Y:S02]  /*0780*/  LOP3.LUT P1, RZ, R6.reuse, UR12, RZ, 0xc0, !PT ;  /* 0x0000000c06ff7c12 */ /* 0x044fe4000f82c0ff */
[----:B------:R-:W-:Y:S02]  /*0790*/  LOP3.LUT P2, RZ, R6, UR14, RZ, 0xc0, !PT ;  /* 0x0000000e06ff7c12 */ /* 0x000fe4000f84c0ff */
[----:B------:R-:W-:Y:S02]  /*07a0*/  SHF.L.U64.HI R25, R21, 0x1, R24 ;  /* 0x0000000115197819 */ /* 0x000fe40000010218 */
[----:B------:R-:W-:Y:S02]  /*07b0*/  LOP3.LUT R21, R23, R22, RZ, 0xfc, !PT ;  /* 0x0000001617157212 */ /* 0x000fe400078efcff */
[C---:B------:R-:W-:Y:S02]  /*07c0*/  LOP3.LUT P1, RZ, R7.reuse, UR13, RZ, 0xc0, P1 ;  /* 0x0000000d07ff7c12 */ /* 0x040fe4000882c0ff */
[----:B------:R-:W-:Y:S01]  /*07d0*/  LOP3.LUT P0, RZ, R7, UR15, RZ, 0xc0, P2 ;  /* 0x0000000f07ff7c12 */ /* 0x000fe2000900c0ff */
[----:B------:R-:W-:Y:S01]  /*07e0*/  IMAD.SHL.U32 R24, R21, 0x4, RZ ;  /* 0x0000000415187824 */ /* 0x000fe200078e00ff */
[----:B------:R-:W-:Y:S01]  /*07f0*/  SEL R23, RZ, 0x2, !P1 ;  /* 0x00000002ff177807 */ /* 0x000fe20004800000 */
[----:B------:R-:W2:Y:S01]  /*0800*/  LDCU.128 UR12, c[0x3][0x900] ;  /* 0x00c12000ff0c77ac */ /* 0x000ea20008000c00 */
[----:B------:R-:W-:-:S02]  /*0810*/  SEL R22, RZ, 0x1, !P0 ;  /* 0x00000001ff167807 */ /* 0x000fc40004000000 */
[----:B0-----:R-:W-:Y:S02]  /*0820*/  LOP3.LUT P2, RZ, R6, UR4, RZ, 0xc0, !PT ;  /* 0x0000000406ff7c12 */ /* 0x001fe4000f84c0ff */
[----:B------:R-:W-:Y:S02]  /*0830*/  SHF.L.U64.HI R26, R20, 0x1, R25 ;  /* 0x00000001141a7819 */ /* 0x000fe40000010219 */
[----:B------:R-:W-:Y:S02]  /*0840*/  LOP3.LUT R20, R22, R24, R23, 0xfe, !PT ;  /* 0x0000001816147212 */ /* 0x000fe400078efe17 */
[----:B------:R-:W-:-:S03]  /*0850*/  LOP3.LUT P0, RZ, R7, UR5, RZ, 0xc0, P2 ;  /* 0x0000000507ff7c12 */ /* 0x000fc6000900c0ff */
[----:B------:R-:W-:Y:S01]  /*0860*/  IMAD.SHL.U32 R23, R20, 0x2, RZ ;  /* 0x0000000214177824 */ /* 0x000fe200078e00ff */
[----:B------:R-:W-:Y:S02]  /*0870*/  SEL R22, RZ, 0x1, !P0 ;  /* 0x00000001ff167807 */ /* 0x000fe40004000000 */
[----:B------:R-:W-:Y:S02]  /*0880*/  LOP3.LUT P1, RZ, R6, UR6, RZ, 0xc0, !PT ;  /* 0x0000000606ff7c12 */ /* 0x000fe4000f82c0ff */
[----:B------:R-:W-:Y:S02]  /*0890*/  SHF.L.U64.HI R24, R19, 0x2, R26 ;  /* 0x0000000213187819 */ /* 0x000fe4000001021a */
[----:B------:R-:W-:Y:S02]  /*08a0*/  LOP3.LUT R19, R23, R22, RZ, 0xfc, !PT ;  /* 0x0000001617137212 */ /* 0x000fe400078efcff */
[----:B------:R-:W-:Y:S01]  /*08b0*/  LOP3.LUT P0, RZ, R7, UR7, RZ, 0xc0, P1 ;  /* 0x0000000707ff7c12 */ /* 0x000fe2000880c0ff */
[----:B------:R-:W0:Y:S02]  /*08c0*/  LDCU.128 UR4, c[0x3][0x910] ;  /* 0x00c12200ff0477ac */ /* 0x000e240008000c00 */
[----:B------:R-:W-:Y:S01]  /*08d0*/  IMAD.SHL.U32 R23, R19, 0x2, RZ ;  /* 0x0000000213177824 */ /* 0x000fe200078e00ff */
[----:B------:R-:W-:-:S02]  /*08e0*/  SEL R22, RZ, 0x1, !P0 ;  /* 0x00000001ff167807 */ /* 0x000fc40004000000 */
[C---:B-1----:R-:W-:Y:S02]  /*08f0*/  LOP3.LUT P1, RZ, R6.reuse, UR8, RZ, 0xc0, !PT ;  /* 0x0000000806ff7c12 */ /* 0x042fe4000f82c0ff */
[----:B------:R-:W-:Y:S02]  /*0900*/  LOP3.LUT P2, RZ, R6, UR10, RZ, 0xc0, !PT ;  /* 0x0000000a06ff7c12 */ /* 0x000fe4000f84c0ff */
[----:B------:R-:W-:Y:S02]  /*0910*/  SHF.L.U64.HI R25, R13, 0x1, R24 ;  /* 0x000000010d197819 */ /* 0x000fe40000010218 */
[----:B------:R-:W-:Y:S02]  /*0920*/  LOP3.LUT R13, R23, R22, RZ, 0xfc, !PT ;  /* 0x00000016170d7212 */ /* 0x000fe400078efcff */
[C---:B------:R-:W-:Y:S02]  /*0930*/  LOP3.LUT P1, RZ, R7.reuse, UR9, RZ, 0xc0, P1 ;  /* 0x0000000907ff7c12 */ /* 0x040fe4000882c0ff */
[----:B------:R-:W-:Y:S01]  /*0940*/  LOP3.LUT P0, RZ, R7, UR11, RZ, 0xc0, P2 ;  /* 0x0000000b07ff7c12 */ /* 0x000fe2000900c0ff */
[----:B------:R-:W-:Y:S01]  /*0950*/  IMAD.SHL.U32 R24, R13, 0x4, RZ ;  /* 0x000000040d187824 */ /* 0x000fe200078e00ff */
[----:B------:R-:W-:Y:S01]  /*0960*/  SEL R23, RZ, 0x2, !P1 ;  /* 0x00000002ff177807 */ /* 0x000fe20004800000 */
[----:B------:R-:W1:Y:S01]  /*0970*/  LDCU.128 UR8, c[0x3][0x920] ;  /* 0x00c12400ff0877ac */ /* 0x000e620008000c00 */
[----:B------:R-:W-:-:S02]  /*0980*/  SEL R22, RZ, 0x1, !P0 ;  /* 0x00000001ff167807 */ /* 0x000fc40004000000 */
[----:B--2---:R-:W-:Y:S02]  /*0990*/  LOP3.LUT P0, RZ, R6, UR12, RZ, 0xc0, !PT ;  /* 0x0000000c06ff7c12 */ /* 0x004fe4000f80c0ff */
[----:B------:R-:W-:Y:S02]  /*09a0*/  SHF.L.U64.HI R25, R8, 0x1, R25 ;  /* 0x0000000108197819 */ /* 0x000fe40000010219 */
        /* <DEDUP_REMOVED lines=9> */
[----:B------:R-:W2:Y:S02]  /*0a40*/  LDCU.128 UR12, c[0x3][0x930] ;  /* 0x00c12600ff0c77ac */ /* 0x000ea40008000c00 */
[----:B------:R-:W-:Y:S01]  /*0a50*/  IMAD.SHL.U32 R23, R17, 0x2, RZ ;  /* 0x0000000211177824 */ /* 0x000fe200078e00ff */
[----:B------:R-:W-:-:S02]  /*0a60*/  SEL R0, RZ, 0x1, !P0 ;  /* 0x00000001ff007807 */ /* 0x000fc40004000000 */
[C---:B0-----:R-:W-:Y:S02]  /*0a70*/  LOP3.LUT P1, RZ, R6.reuse, UR4, RZ, 0xc0, !PT ;  /* 0x0000000406ff7c12 */ /* 0x041fe4000f82c0ff */
[----:B------:R-:W-:Y:S02]  /*0a80*/  LOP3.LUT P2, RZ, R6, UR6, RZ, 0xc0, !PT ;  /* 0x0000000606ff7c12 */ /* 0x000fe4000f84c0ff */
[----:B------:R-:W-:Y:S02]  /*0a90*/  SHF.L.U64.HI R24, R18, 0x1, R25 ;  /* 0x0000000112187819 */ /* 0x000fe40000010219 */
        /* <DEDUP_REMOVED lines=121> */
[----:B------:R-:W-:-:S02]  /*1230*/  IMAD.MOV.U32 R18, RZ, RZ, R11 ;  /* 0x000000ffff127224 */ /* 0x000fc400078e000b */
[----:B------:R-:W-:Y:S01]  /*1240*/  IMAD.MOV.U32 R19, RZ, RZ, R14 ;  /* 0x000000ffff137224 */ /* 0x000fe200078e000e */
[----:B------:R-:W-:Y:S01]  /*1250*/  SEL R14, RZ, 0x2, !P1 ;  /* 0x00000002ff0e7807 */ /* 0x000fe20004800000 */
[----:B------:R-:W-:Y:S01]  /*1260*/  IMAD.SHL.U32 R20, R0, 0x4, RZ ;  /* 0x0000000400147824 */ /* 0x000fe200078e00ff */
[----:B------:R-:W-:Y:S01]  /*1270*/  SEL R11, RZ, 0x1, !P0 ;  /* 0x00000001ff0b7807 */ /* 0x000fe20004000000 */
[----:B------:R-:W1:Y:S01]  /*1280*/  LDCU.128 UR8, c[0x3][0x9e0] ;  /* 0x00c13c00ff0877ac */ /* 0x000e620008000c00 */
[----:B--2---:R-:W-:Y:S02]  /*1290*/  LOP3.LUT P2, RZ, R6, UR12, RZ, 0xc0, !PT ;  /* 0x0000000c06ff7c12 */ /* 0x004fe4000f84c0ff */
[----:B------:R-:W-:Y:S02]  /*12a0*/  SHF.L.U64.HI R13, R13, 0x2, R22 ;  /* 0x000000020d0d7819 */ /* 0x000fe40000010216 */
[----:B------:R-:W-:Y:S02]  /*12b0*/  LOP3.LUT R11, R11, R20, R14, 0xfe, !PT ;  /* 0x000000140b0b7212 */ /* 0x000fe400078efe0e */
[----:B------:R-:W-:Y:S01]  /*12c0*/  LOP3.LUT P0, RZ, R7, UR13, RZ, 0xc0, P2 ;  /* 0x0000000d07ff7c12 */ /* 0x000fe2000900c0ff */
[----:B------:R-:W2:Y:S01]  /*12d0*/  LDCU.64 UR12, c[0x3][0xa00] ;  /* 0x00c14000ff0c77ac */ /* 0x000ea20008000a00 */
[----:B------:R-:W-:Y:S01]  /*12e0*/  SHF.L.U64.HI R8, R8, 0x1, R13 ;  /* 0x0000000108087819 */ /* 0x000fe2000001020d */
[----:B------:R-:W-:Y:S01]  /*12f0*/  IMAD.SHL.U32 R13, R11, 0x2, RZ ;  /* 0x000000020b0d7824 */ /* 0x000fe200078e00ff */
[----:B------:R-:W-:-:S02]  /*1300*/  SEL R20, RZ, 0x1, !P0 ;  /* 0x00000001ff147807 */ /* 0x000fc40004000000 */
[----:B------:R-:W-:Y:S02]  /*1310*/  LOP3.LUT P1, RZ, R6, UR14, RZ, 0xc0, !PT ;  /* 0x0000000e06ff7c12 */ /* 0x000fe4000f82c0ff */
[----:B------:R-:W-:Y:S02]  /*1320*/  LOP3.LUT R20, R13, R20, RZ, 0xfc, !PT ;  /* 0x000000140d147212 */ /* 0x000fe400078efcff */
[----:B------:R-:W-:-:S03]  /*1330*/  LOP3.LUT P0, RZ, R7, UR15, RZ, 0xc0, P1 ;  /* 0x0000000f07ff7c12 */ /* 0x000fc6000880c0ff */
[----:B------:R-:W-:Y:S01]  /*1340*/  IMAD.SHL.U32 R13, R20, 0x2, RZ ;  /* 0x00000002140d7824 */ /* 0x000fe200078e00ff */
[----:B------:R-:W-:Y:S02]  /*1350*/  SEL R14, RZ, 0x1, !P0 ;  /* 0x00000001ff0e7807 */ /* 0x000fe40004000000 */
[C---:B0-----:R-:W-:Y:S02]  /*1360*/  LOP3.LUT P1, RZ, R6.reuse, UR4, RZ, 0xc0, !PT ;  /* 0x0000000406ff7c12 */ /* 0x041fe4000f82c0ff */
[----:B------:R-:W-:Y:S02]  /*1370*/  LOP3.LUT P2, RZ, R6, UR6, RZ, 0xc0, !PT ;  /* 0x0000000606ff7c12 */ /* 0x000fe4000f84c0ff */
[----:B------:R-:W-:Y:S02]  /*1380*/  SHF.L.U64.HI R17, R17, 0x1, R8 ;  /* 0x0000000111117819 */ /* 0x000fe40000010208 */
[----:B------:R-:W-:Y:S02]  /*1390*/  LOP3.LUT R14, R13, R14, RZ, 0xfc, !PT ;  /* 0x0000000e0d0e7212 */ /* 0x000fe400078efcff */
[----:B------:R-:W-:-:S02]  /*13a0*/  LOP3.LUT P1, RZ, R7, UR5, RZ, 0xc0, P1 ;  /* 0x0000000507ff7c12 */ /* 0x000fc4000882c0ff */
[----:B------:R-:W-:Y:S01]  /*13b0*/  LOP3.LUT P0, RZ, R7, UR7, RZ, 0xc0, P2 ;  /* 0x0000000707ff7c12 */ /* 0x000fe2000900c0ff */
[----:B------:R-:W-:Y:S01]  /*13c0*/  IMAD.MOV.U32 R13, RZ, RZ, R10 ;  /* 0x000000ffff0d7224 */ /* 0x000fe200078e000a */
[----:B------:R-:W-:Y:S01]  /*13d0*/  SHF.L.U64.HI R8, R0, 0x2, R17 ;  /* 0x0000000200087819 */ /* 0x000fe20000010211 */
[----:B------:R-:W-:Y:S01]  /*13e0*/  IMAD.SHL.U32 R0, R14, 0x4, RZ ;  /* 0x000000040e007824 */ /* 0x000fe200078e00ff */
[----:B------:R-:W-:Y:S01]  /*13f0*/  SEL R17, RZ, 0x2, !P1 ;  /* 0x00000002ff117807 */ /* 0x000fe20004800000 */
[----:B------:R-:W0:Y:S01]  /*1400*/  LDCU.128 UR4, c[0x3][0x9f0] ;  /* 0x00c13e00ff0477ac */ /* 0x000e220008000c00 */
[----:B------:R-:W-:Y:S02]  /*1410*/  SEL R10, RZ, 0x1, !P0 ;  /* 0x00000001ff0a7807 */ /* 0x000fe40004000000 */
[----:B-1----:R-:W-:Y:S02]  /*1420*/  LOP3.LUT P0, RZ, R6, UR8, RZ, 0xc0, !PT ;  /* 0x0000000806ff7c12 */ /* 0x002fe4000f80c0ff */
[----:B------:R-:W-:-:S02]  /*1430*/  SHF.L.U64.HI R11, R11, 0x1, R8 ;  /* 0x000000010b0b7819 */ /* 0x000fc40000010208 */
[----:B------:R-:W-:Y:S01]  /*1440*/  LOP3.LUT R10, R10, R0, R17, 0xfe, !PT ;  /* 0x000000000a0a7212 */ /* 0x000fe200078efe11 */
[----:B------:R-:W-:Y:S01]  /*1450*/  IMAD.MOV.U32 R8, RZ, RZ, R15 ;  /* 0x000000ffff087224 */ /* 0x000fe200078e000f */
[----:B------:R-:W-:Y:S02]  /*1460*/  LOP3.LUT P0, RZ, R7, UR9, RZ, 0xc0, P0 ;  /* 0x0000000907ff7c12 */ /* 0x000fe4000800c0ff */
[----:B------:R-:W-:Y:S01]  /*1470*/  SHF.L.U64.HI R15, R20, 0x1, R11 ;  /* 0x00000001140f7819 */ /* 0x000fe2000001020b */
[----:B------:R-:W-:Y:S01]  /*1480*/  IMAD.SHL.U32 R11, R10, 0x2, RZ ;  /* 0x000000020a0b7824 */ /* 0x000fe200078e00ff */
[----:B------:R-:W-:Y:S02]  /*1490*/  SEL R0, RZ, 0x1, !P0 ;  /* 0x00000001ff007807 */ /* 0x000fe40004000000 */
[----:B------:R-:W-:Y:S02]  /*14a0*/  LOP3.LUT P1, RZ, R6, UR10, RZ, 0xc0, !PT ;  /* 0x0000000a06ff7c12 */ /* 0x000fe4000f82c0ff */
[----:B------:R-:W-:Y:S01]  /*14b0*/  LOP3.LUT R0, R11, R0, RZ, 0xfc, !PT ;  /* 0x000000000b007212 */ /* 0x000fe200078efcff */
[----:B------:R1:W-:Y:S01]  /*14c0*/  STG.E.64 desc[UR16][R4.64], R12 ;  /* 0x0000000c04007986 */ /* 0x0003e2000c101b10 */
[----:B------:R-:W-:-:S02]  /*14d0*/  LOP3.LUT P0, RZ, R7, UR11, RZ, 0xc0, P1 ;  /* 0x0000000b07ff7c12 */ /* 0x000fc4000880c0ff */
[C---:B0-----:R-:W-:Y:S02]  /*14e0*/  LOP3.LUT P1, RZ, R6.reuse, UR4, RZ, 0xc0, !PT ;  /* 0x0000000406ff7c12 */ /* 0x041fe4000f82c0ff */
[----:B------:R-:W-:Y:S02]  /*14f0*/  LOP3.LUT P2, RZ, R6, UR6, RZ, 0xc0, !PT ;  /* 0x0000000606ff7c12 */ /* 0x000fe4000f84c0ff */
[----:B-1----:R-:W-:Y:S01]  /*1500*/  SHF.L.U64.HI R13, R14, 0x2, R15 ;  /* 0x000000020e0d7819 */ /* 0x002fe2000001020f */
[----:B------:R-:W-:Y:S01]  /*1510*/  IMAD.SHL.U32 R15, R0, 0x2, RZ ;  /* 0x00000002000f7824 */ /* 0x000fe200078e00ff */
[----:B------:R-:W-:Y:S02]  /*1520*/  SEL R12, RZ, 0x1, !P0 ;  /* 0x00000001ff0c7807 */ /* 0x000fe40004000000 */
[----:B------:R-:W-:Y:S02]  /*1530*/  SHF.L.U64.HI R11, R10, 0x1, R13 ;  /* 0x000000010a0b7819 */ /* 0x000fe4000001020d */
[----:B------:R-:W-:-:S02]  /*1540*/  LOP3.LUT R10, R15, R12, RZ, 0xfc, !PT ;  /* 0x0000000c0f0a7212 */ /* 0x000fc400078efcff */
[C---:B------:R-:W-:Y:S02]  /*1550*/  LOP3.LUT P1, RZ, R7.reuse, UR5, RZ, 0xc0, P1 ;  /* 0x0000000507ff7c12 */ /* 0x040fe4000882c0ff */
[----:B------:R-:W-:Y:S01]  /*1560*/  LOP3.LUT P0, RZ, R7, UR7, RZ, 0xc0, P2 ;  /* 0x0000000707ff7c12 */ /* 0x000fe2000900c0ff */
[----:B------:R0:W-:Y:S01]  /*1570*/  STG.E.64 desc[UR16][R4.64+0x10], R8 ;  /* 0x0000100804007986 */ /* 0x0001e2000c101b10 */
[----:B--2---:R-:W-:Y:S02]  /*1580*/  LOP3.LUT P2, RZ, R6, UR12, RZ, 0xc0, !PT ;  /* 0x0000000c06ff7c12 */ /* 0x004fe4000f84c0ff */
[----:B------:R-:W-:Y:S01]  /*1590*/  SEL R6, RZ, 0x2, !P1 ;  /* 0x00000002ff067807 */ /* 0x000fe20004800000 */
[----:B------:R1:W-:Y:S01]  /*15a0*/  STG.E.64 desc[UR16][R4.64+0x8], R18 ;  /* 0x0000081204007986 */ /* 0x0003e2000c101b10 */
[----:B------:R-:W-:Y:S01]  /*15b0*/  SHF.L.U64.HI R11, R0, 0x1, R11 ;  /* 0x00000001000b7819 */ /* 0x000fe2000001020b */
[----:B0-----:R-:W-:Y:S01]  /*15c0*/  IMAD.SHL.U32 R8, R10, 0x4, RZ ;  /* 0x000000040a087824 */ /* 0x001fe200078e00ff */
[----:B------:R-:W-:-:S02]  /*15d0*/  SEL R9, RZ, 0x1, !P0 ;  /* 0x00000001ff097807 */ /* 0x000fc40004000000 */
[----:B------:R-:W-:Y:S02]  /*15e0*/  LOP3.LUT P0, RZ, R7, UR13, RZ, 0xc0, P2 ;  /* 0x0000000d07ff7c12 */ /* 0x000fe4000900c0ff */
[----:B------:R-:W-:Y:S02]  /*15f0*/  LOP3.LUT R9, R9, R8, R6, 0xfe, !PT ;  /* 0x0000000809097212 */ /* 0x000fe400078efe06 */
[----:B------:R-:W-:Y:S02]  /*1600*/  SHF.L.U64.HI R0, R10, 0x2, R11 ;  /* 0x000000020a007819 */ /* 0x000fe4000001020b */
[----:B------:R-:W-:Y:S01]  /*1610*/  SEL R6, RZ, 0x1, !P0 ;  /* 0x00000001ff067807 */ /* 0x000fe20004000000 */
[C---:B------:R-:W-:Y:S01]  /*1620*/  IMAD.SHL.U32 R7, R9.reuse, 0x2, RZ ;  /* 0x0000000209077824 */ /* 0x040fe200078e00ff */
[----:B------:R-:W-:-:S04]  /*1630*/  SHF.L.U64.HI R9, R9, 0x1, R0 ;  /* 0x0000000109097819 */ /* 0x000fc80000010200 */
[----:B------:R-:W-:Y:S01]  /*1640*/  LOP3.LUT R6, R7, R6, RZ, 0xfc, !PT ;  /* 0x0000000607067212 */ /* 0x000fe200078efcff */
[----:B------:R-:W-:-:S03]  /*1650*/  IMAD.MOV.U32 R8, RZ, RZ, RZ ;  /* 0x000000ffff087224 */ /* 0x000fc600078e00ff */
[C---:B------:R-:W-:Y:S02]  /*1660*/  SHF.R.U64 R0, R6.reuse, 0x1c, R9 ;  /* 0x0000001c06007819 */ /* 0x040fe40000001209 */
[----:B-1----:R-:W-:-:S07]  /*1670*/  LOP3.LUT R6, R6, 0xfffffff, RZ, 0xc0, !PT ;  /* 0x0fffffff06067812 */ /* 0x002fce00078ec0ff */
.L_x_3:
[----:B------:R-:W-:-:S04]  /*1680*/  IMAD.MOV.U32 R7, RZ, RZ, 0xb88 ;  /* 0x00000b88ff077424 */ /* 0x000fc800078e00ff */
[----:B------:R-:W-:-:S04]  /*1690*/  IMAD R7, R8, 0x4, R7 ;  /* 0x0000000408077824 */ /* 0x000fc800078e0207 */
[----:B------:R-:W0:Y:S02]  /*16a0*/  LDC R10, c[0x3][R7] ;  /* 0x00c00000070a7b82 */ /* 0x000e240000000800 */
[----:B0-----:R-:W-:-:S13]  /*16b0*/  ISETP.GE.AND P0, PT, R10, 0x1, PT ;  /* 0x000000010a00780c */ /* 0x001fda0003f06270 */
[----:B------:R-:W-:Y:S05]  /*16c0*/  @!P0 BRA `(.L_x_0) ;  /* 0x0000000000cc8947 */ /* 0x000fea0003800000 */
[----:B------:R-:W-:Y:S01]  /*16d0*/  LOP3.LUT P0, R11, R10, 0x3, RZ, 0xc0, !PT ;  /* 0x000000030a0b7812 */ /* 0x000fe2000780c0ff */
[----:B------:R-:W-:-:S12]  /*16e0*/  IMAD.MOV.U32 R7, RZ, RZ, R10 ;  /* 0x000000ffff077224 */ /* 0x000fd800078e000a */
[----:B------:R-:W-:Y:S05]  /*16f0*/  @!P0 BRA `(.L_x_1) ;  /* 0x00000000006c8947 */ /* 0x000fea0003800000 */
[----:B------:R-:W-:Y:S01]  /*1700*/  ISETP.NE.AND P0, PT, R11, 0x1, PT ;  /* 0x000000010b00780c */ /* 0x000fe20003f05270 */
[----:B------:R-:W-:Y:S01]  /*1710*/  IMAD.SHL.U32 R7, R0, 0x2, RZ ;  /* 0x0000000200077824 */ /* 0x000fe200078e00ff */
[----:B------:R-:W-:Y:S01]  /*1720*/  SHF.R.U32.HI R0, RZ, 0x1b, R0 ;  /* 0x0000001bff007819 */ /* 0x000fe20000011600 */
[----:B------:R-:W-:Y:S01]  /*1730*/  IMAD.SHL.U32 R9, R6, 0x2, RZ ;  /* 0x0000000206097824 */ /* 0x000fe200078e00ff */
[----:B------:R-:W-:Y:S02]  /*1740*/  SHF.R.U32.HI R6, RZ, 0x1b, R6 ;  /* 0x0000001bff067819 */ /* 0x000fe40000011606 */
[----:B------:R-:W-:Y:S02]  /*1750*/  LOP3.LUT R7, R7, 0xffffffe, RZ, 0xc0, !PT ;  /* 0x0ffffffe07077812 */ /* 0x000fe400078ec0ff */
[----:B------:R-:W-:Y:S02]  /*1760*/  LOP3.LUT R9, R9, 0xffffffe, RZ, 0xc0, !PT ;  /* 0x0ffffffe09097812 */ /* 0x000fe400078ec0ff */
[----:B------:R-:W-:Y:S01]  /*1770*/  LOP3.LUT R0, R7, 0x1, R0, 0xf8, !PT ;  /* 0x0000000107007812 */ /* 0x000fe200078ef800 */
[----:B------:R-:W-:Y:S01]  /*1780*/  VIADD R7, R10, 0xffffffff ;  /* 0xffffffff0a077836 */ /* 0x000fe20000000000 */
[----:B------:R-:W-:Y:S01]  /*1790*/  LOP3.LUT R6, R9, 0x1, R6, 0xf8, !PT ;  /* 0x0000000109067812 */ /* 0x000fe200078ef806 */
[----:B------:R-:W-:Y:S06]  /*17a0*/  @!P0 BRA `(.L_x_1) ;  /* 0x0000000000408947 */ /* 0x000fec0003800000 */
[----:B------:R-:W-:Y:S02]  /*17b0*/  ISETP.NE.AND P0, PT, R11, 0x2, PT ;  /* 0x000000020b00780c */ /* 0x000fe40003f05270 */
[----:B------:R-:W-:Y:S01]  /*17c0*/  SHF.R.U32.HI R7, RZ, 0x1b, R0 ;  /* 0x0000001bff077819 */ /* 0x000fe20000011600 */
[----:B------:R-:W-:Y:S01]  /*17d0*/  IMAD.SHL.U32 R0, R0, 0x2, RZ ;  /* 0x0000000200007824 */ /* 0x000fe200078e00ff */
[----:B------:R-:W-:Y:S01]  /*17e0*/  SHF.R.U32.HI R9, RZ, 0x1b, R6 ;  /* 0x0000001bff097819 */ /* 0x000fe20000011606 */
[----:B------:R-:W-:-:S03]  /*17f0*/  IMAD.SHL.U32 R6, R6, 0x2, RZ ;  /* 0x0000000206067824 */ /* 0x000fc600078e00ff */
[----:B------:R-:W-:Y:S01]  /*1800*/  LOP3.LUT R0, R7, 0xffffffe, R0, 0xf8, !PT ;  /* 0x0ffffffe07007812 */ /* 0x000fe200078ef800 */
[----:B------:R-:W-:Y:S01]  /*1810*/  VIADD R7, R10, 0xfffffffe ;  /* 0xfffffffe0a077836 */ /* 0x000fe20000000000 */
[----:B------:R-:W-:-:S03]  /*1820*/  LOP3.LUT R6, R9, 0xffffffe, R6, 0xf8, !PT ;  /* 0x0ffffffe09067812 */ /* 0x000fc600078ef806 */
[----:B------:R-:W-:Y:S05]  /*1830*/  @!P0 BRA `(.L_x_1) ;  /* 0x00000000001c8947 */ /* 0x000fea0003800000 */
[----:B------:R-:W-:Y:S01]  /*1840*/  SHF.R.U32.HI R7, RZ, 0x1b, R0 ;  /* 0x0000001bff077819 */ /* 0x000fe20000011600 */
[----:B------:R-:W-:Y:S01]  /*1850*/  IMAD.SHL.U32 R0, R0, 0x2, RZ ;  /* 0x0000000200007824 */ /* 0x000fe200078e00ff */
[----:B------:R-:W-:Y:S01]  /*1860*/  SHF.R.U32.HI R9, RZ, 0x1b, R6 ;  /* 0x0000001bff097819 */ /* 0x000fe20000011606 */
[----:B------:R-:W-:-:S03]  /*1870*/  IMAD.SHL.U32 R6, R6, 0x2, RZ ;  /* 0x0000000206067824 */ /* 0x000fc600078e00ff */
[----:B------:R-:W-:Y:S01]  /*1880*/  LOP3.LUT R0, R7, 0xffffffe, R0, 0xf8, !PT ;  /* 0x0ffffffe07007812 */ /* 0x000fe200078ef800 */
[----:B------:R-:W-:Y:S01]  /*1890*/  VIADD R7, R10, 0xfffffffd ;  /* 0xfffffffd0a077836 */ /* 0x000fe20000000000 */
[----:B------:R-:W-:-:S07]  /*18a0*/  LOP3.LUT R6, R9, 0xffffffe, R6, 0xf8, !PT ;  /* 0x0ffffffe09067812 */ /* 0x000fce00078ef806 */
.L_x_1:
[----:B------:R-:W-:-:S13]  /*18b0*/  ISETP.GE.U32.AND P0, PT, R10, 0x4, PT ;  /* 0x000000040a00780c */ /* 0x000fda0003f06070 */
[----:B------:R-:W-:Y:S05]  /*18c0*/  @!P0 BRA `(.L_x_0) ;  /* 0x00000000004c8947 */ /* 0x000fea0003800000 */
.L_x_2:
[----:B------:R-:W-:Y:S02]  /*18d0*/  SHF.R.U32.HI R9, RZ, 0x1a, R0 ;  /* 0x0000001aff097819 */ /* 0x000fe40000011600 */
[----:B------:R-:W-:Y:S02]  /*18e0*/  SHF.R.U32.HI R10, RZ, 0x1a, R6 ;  /* 0x0000001aff0a7819 */ /* 0x000fe40000011606 */
[----:B------:R-:W-:Y:S02]  /*18f0*/  LOP3.LUT R11, R9, 0x2, RZ, 0xc0, !PT ;  /* 0x00000002090b7812 */ /* 0x000fe400078ec0ff */
[----:B------:R-:W-:Y:S02]  /*1900*/  LOP3.LUT R13, R10, 0x2, RZ, 0xc0, !PT ;  /* 0x000000020a0d7812 */ /* 0x000fe400078ec0ff */
[----:B------:R-:W-:Y:S01]  /*1910*/  ISETP.GT.U32.AND P0, PT, R7, 0x4, PT ;  /* 0x000000040700780c */ /* 0x000fe20003f04070 */
[----:B------:R-:W-:Y:S02]  /*1920*/  IMAD R11, R0, 0x4, R11 ;  /* 0x00000004000b7824 */ /* 0x000fe400078e020b */
[----:B------:R-:W-:-:S02]  /*1930*/  IMAD R13, R6, 0x4, R13 ;  /* 0x00000004060d7824 */ /* 0x000fc400078e020d */
[----:B------:R-:W-:Y:S01]  /*1940*/  VIADD R7, R7, 0xfffffffc ;  /* 0xfffffffc07077836 */ /* 0x000fe20000000000 */
[----:B------:R-:W-:Y:S02]  /*1950*/  LOP3.LUT R0, R11, 0xffffffe, RZ, 0xc0, !PT ;  /* 0x0ffffffe0b007812 */ /* 0x000fe400078ec0ff */
[----:B------:R-:W-:Y:S02]  /*1960*/  LOP3.LUT R13, R13, 0xffffffe, RZ, 0xc0, !PT ;  /* 0x0ffffffe0d0d7812 */ /* 0x000fe400078ec0ff */
[----:B------:R-:W-:Y:S02]  /*1970*/  LOP3.LUT R9, R0, 0x1, R9, 0xf8, !PT ;  /* 0x0000000100097812 */ /* 0x000fe400078ef809 */
[----:B------:R-:W-:-:S03]  /*1980*/  LOP3.LUT R10, R13, 0x1, R10, 0xf8, !PT ;  /* 0x000000010d0a7812 */ /* 0x000fc600078ef80a */
[----:B------:R-:W-:Y:S02]  /*1990*/  IMAD.SHL.U32 R9, R9, 0x4, RZ ;  /* 0x0000000409097824 */ /* 0x000fe400078e00ff */
[----:B------:R-:W-:-:S03]  /*19a0*/  IMAD.SHL.U32 R10, R10, 0x4, RZ ;  /* 0x000000040a0a7824 */ /* 0x000fc600078e00ff */
[----:B------:R-:W-:Y:S02]  /*19b0*/  LEA.HI R0, R0, R9, RZ, 0x6 ;  /* 0x0000000900007211 */ /* 0x000fe400078f30ff */
[----:B------:R-:W-:Y:S02]  /*19c0*/  LEA.HI R10, R13, R10, RZ, 0x6 ;  /* 0x0000000a0d0a7211 */ /* 0x000fe400078f30ff */
[----:B------:R-:W-:Y:S02]  /*19d0*/  LOP3.LUT R0, R0, 0xfffffff, RZ, 0xc0, !PT ;  /* 0x0fffffff00007812 */ /* 0x000fe400078ec0ff */
[----:B------:R-:W-:Y:S01]  /*19e0*/  LOP3.LUT R6, R10, 0xfffffff, RZ, 0xc0, !PT ;  /* 0x0fffffff0a067812 */ /* 0x000fe200078ec0ff */
[----:B------:R-:W-:Y:S06]  /*19f0*/  @P0 BRA `(.L_x_2) ;  /* 0xfffffffc00b40947 */ /* 0x000fec000383ffff */
.L_x_0:
[----:B------:R-:W0:Y:S01]  /*1a00*/  LDCU.64 UR4, c[0x3][0xa08] ;  /* 0x00c14100ff0477ac */ /* 0x000e220008000a00 */
[----:B------:R-:W-:Y:S01]  /*1a10*/  IMAD.MOV.U32 R7, RZ, RZ, RZ ;  /* 0x000000ffff077224 */ /* 0x000fe200078e00ff */
[----:B------:R-:W1:Y:S01]  /*1a20*/  LDCU.128 UR8, c[0x3][0xa10] ;  /* 0x00c14200ff0877ac */ /* 0x000e620008000c00 */
[----:B------:R-:W-:Y:S01]  /*1a30*/  IMAD.WIDE R12, R0, 0x10000000, R6 ;  /* 0x10000000000c7825 */ /* 0x000fe200078e0206 */
[----:B------:R-:W2:Y:S02]  /*1a40*/  LDCU.128 UR12, c[0x3][0xa20] ;  /* 0x00c14400ff0c77ac */ /* 0x000ea40008000c00 */
[C---:B0-----:R-:W-:Y:S02]  /*1a50*/  LOP3.LUT P0, RZ, R12.reuse, UR4, RZ, 0xc0, !PT ;  /* 0x000000040cff7c12 */ /* 0x041fe4000f80c0ff */
[C---:B-1----:R-:W-:Y:S02]  /*1a60*/  LOP3.LUT P2, RZ, R12.reuse, UR8, RZ, 0xc0, !PT ;  /* 0x000000080cff7c12 */ /* 0x042fe4000f84c0ff */
[----:B------:R-:W-:-:S02]  /*1a70*/  LOP3.LUT P1, RZ, R12, UR10, RZ, 0xc0, !PT ;  /* 0x0000000a0cff7c12 */ /* 0x000fc4000f82c0ff */
[C---:B------:R-:W-:Y:S01]  /*1a80*/  LOP3.LUT P0, RZ, R13.reuse, UR5, RZ, 0xc0, P0 ;  /* 0x000000050dff7c12 */ /* 0x040fe2000800c0ff */
[----:B------:R-:W0:Y:S01]  /*1a90*/  LDCU.128 UR4, c[0x3][0xa30] ;  /* 0x00c14600ff0477ac */ /* 0x000e220008000c00 */
[C---:B------:R-:W-:Y:S02]  /*1aa0*/  LOP3.LUT P2, RZ, R13.reuse, UR9, RZ, 0xc0, P2 ;  /* 0x000000090dff7c12 */ /* 0x040fe4000904c0ff */
[----:B------:R-:W-:Y:S01]  /*1ab0*/  LOP3.LUT P1, RZ, R13, UR11, RZ, 0xc0, P1 ;  /* 0x0000000b0dff7c12 */ /* 0x000fe2000882c0ff */
[----:B------:R-:W1:Y:S01]  /*1ac0*/  LDCU.128 UR8, c[0x3][0xa40] ;  /* 0x00c14800ff0877ac */ /* 0x000e620008000c00 */
[----:B------:R-:W-:Y:S02]  /*1ad0*/  SEL R7, RZ, 0x4, !P0 ;  /* 0x00000004ff077807 */ /* 0x000fe40004000000 */
[----:B------:R-:W-:Y:S02]  /*1ae0*/  SEL R10, RZ, 0x2, !P2 ;  /* 0x00000002ff0a7807 */ /* 0x000fe40005000000 */
[----:B------:R-:W-:-:S02]  /*1af0*/  SEL R19, RZ, 0x1, !P1 ;  /* 0x00000001ff137807 */ /* 0x000fc40004800000 */
[C---:B--2---:R-:W-:Y:S02]  /*1b00*/  LOP3.LUT P3, RZ, R12.reuse, UR12, RZ, 0xc0, !PT ;  /* 0x0000000c0cff7c12 */ /* 0x044fe4000f86c0ff */
[----:B------:R-:W-:Y:S02]  /*1b10*/  LOP3.LUT R19, R19, R7, R10, 0xfe, !PT ;  /* 0x0000000713137212 */ /* 0x000fe400078efe0a */
[----:B------:R-:W-:Y:S02]  /*1b20*/  LOP3.LUT P0, RZ, R13, UR13, RZ, 0xc0, P3 ;  /* 0x0000000d0dff7c12 */ /* 0x000fe4000980c0ff */
[----:B------:R-:W-:Y:S01]  /*1b30*/  LOP3.LUT P1, RZ, R12, UR14, RZ, 0xc0, !PT ;  /* 0x0000000e0cff7c12 */ /* 0x000fe2000f82c0ff */
[----:B------:R-:W-:Y:S01]  /*1b40*/  IMAD.SHL.U32 R10, R19, 0x2, RZ ;  /* 0x00000002130a7824 */ /* 0x000fe200078e00ff */
[----:B------:R-:W-:Y:S02]  /*1b50*/  SEL R17, RZ, 0x1, !P0 ;  /* 0x00000001ff117807 */ /* 0x000fe40004000000 */
[----:B------:R-:W-:Y:S01]  /*1b60*/  LOP3.LUT P0, RZ, R13, UR15, RZ, 0xc0, P1 ;  /* 0x0000000f0dff7c12 */ /* 0x000fe2000880c0ff */
[----:B------:R-:W2:Y:S01]  /*1b70*/  LDCU.128 UR12, c[0x3][0xa60] ;  /* 0x00c14c00ff0c77ac */ /* 0x000ea20008000c00 */
[----:B------:R-:W-:-:S02]  /*1b80*/  LOP3.LUT R17, R10, R17, RZ, 0xfc, !PT ;  /* 0x000000110a117212 */ /* 0x000fc400078efcff */
[----:B------:R-:W-:Y:S02]  /*1b90*/  SEL R18, RZ, 0x1, !P0 ;  /* 0x00000001ff127807 */ /* 0x000fe40004000000 */
[C---:B0-----:R-:W-:Y:S01]  /*1ba0*/  LOP3.LUT P1, RZ, R12.reuse, UR4, RZ, 0xc0, !PT ;  /* 0x000000040cff7c12 */ /* 0x041fe2000f82c0ff */
[----:B------:R-:W-:Y:S01]  /*1bb0*/  IMAD.SHL.U32 R7, R17, 0x2, RZ ;  /* 0x0000000211077824 */ /* 0x000fe200078e00ff */
[----:B------:R-:W-:Y:S02]  /*1bc0*/  LOP3.LUT P2, RZ, R12, UR6, RZ, 0xc0, !PT ;  /* 0x000000060cff7c12 */ /* 0x000fe4000f84c0ff */
[----:B------:R-:W-:Y:S02]  /*1bd0*/  LOP3.LUT P1, RZ, R13, UR5, RZ, 0xc0, P1 ;  /* 0x000000050dff7c12 */ /* 0x000fe4000882c0ff */
[----:B------:R-:W-:Y:S02]  /*1be0*/  LOP3.LUT R18, R7, R18, RZ, 0xfc, !PT ;  /* 0x0000001207127212 */ /* 0x000fe400078efcff */
[----:B------:R-:W-:Y:S01]  /*1bf0*/  LOP3.LUT P0, RZ, R13, UR7, RZ, 0xc0, P2 ;  /* 0x000000070dff7c12 */ /* 0x000fe2000900c0ff */
[----:B------:R-:W0:Y:S01]  /*1c00*/  LDCU.128 UR4, c[0x3][0xa50] ;  /* 0x00c14a00ff0477ac */ /* 0x000e220008000c00 */
[----:B------:R-:W-:Y:S01]  /*1c10*/  SEL R7, RZ, 0x2, !P1 ;  /* 0x00000002ff077807 */ /* 0x000fe20004800000 */
[----:B------:R-:W-:Y:S01]  /*1c20*/  IMAD.SHL.U32 R9, R18, 0x4, RZ ;  /* 0x0000000412097824 */ /* 0x000fe200078e00ff */
[----:B------:R-:W-:-:S02]  /*1c30*/  SEL R14, RZ, 0x1, !P0 ;  /* 0x00000001ff0e7807 */ /* 0x000fc40004000000 */
[----:B-1----:R-:W-:Y:S02]  /*1c40*/  LOP3.LUT P2, RZ, R12, UR8, RZ, 0xc0, !PT ;  /* 0x000000080cff7c12 */ /* 0x002fe4000f84c0ff */
[----:B------:R-:W-:Y:S02]  /*1c50*/  LOP3.LUT R14, R14, R9, R7, 0xfe, !PT ;  /* 0x000000090e0e7212 */ /* 0x000fe400078efe07 */
[C---:B------:R-:W-:Y:S02]  /*1c60*/  LOP3.LUT P0, RZ, R13.reuse, UR9, RZ, 0xc0, P2 ;  /* 0x000000090dff7c12 */ /* 0x040fe4000900c0ff */
[----:B------:R-:W-:Y:S01]  /*1c70*/  LOP3.LUT P1, RZ, R12, UR10, RZ, 0xc0, !PT ;  /* 0x0000000a0cff7c12 */ /* 0x000fe2000f82c0ff */
[----:B------:R-:W-:Y:S01]  /*1c80*/  IMAD.SHL.U32 R10, R14, 0x2, RZ ;  /* 0x000000020e0a7824 */ /* 0x000fe200078e00ff */
[----:B------:R-:W-:Y:S02]  /*1c90*/  SEL R11, RZ, 0x1, !P0 ;  /* 0x00000001ff0b7807 */ /* 0x000fe40004000000 */
[----:B------:R-:W-:Y:S01]  /*1ca0*/  LOP3.LUT P0, RZ, R13, UR11, RZ, 0xc0, P1 ;  /* 0x0000000b0dff7c12 */ /* 0x000fe2000880c0ff */
[----:B------:R-:W1:Y:S01]  /*1cb0*/  LDCU.128 UR8, c[0x3][0xa80] ;  /* 0x00c15000ff0877ac */ /* 0x000e620008000c00 */
[----:B------:R-:W-:-:S02]  /*1cc0*/  LOP3.LUT R11, R10, R11, RZ, 0xfc, !PT ;  /* 0x0000000b0a0b7212 */ /* 0x000fc400078efcff */
[----:B------:R-:W-:Y:S02]  /*1cd0*/  SEL R7, RZ, 0x1, !P0 ;  /* 0x00000001ff077807 */ /* 0x000fe40004000000 */
[C---:B0-----:R-:W-:Y:S01]  /*1ce0*/  LOP3.LUT P1, RZ, R12.reuse, UR4, RZ, 0xc0, !PT ;  /* 0x000000040cff7c12 */ /* 0x041fe2000f82c0ff */
[----:B------:R-:W-:Y:S01]  /*1cf0*/  IMAD.SHL.U32 R10, R11, 0x2, RZ ;  /* 0x000000020b0a7824 */ /* 0x000fe200078e00ff */
[----:B------:R-:W-:Y:S02]  /*1d00*/  LOP3.LUT P2, RZ, R12, UR6, RZ, 0xc0, !PT ;  /* 0x000000060cff7c12 */ /* 0x000fe4000f84c0ff */
[C---:B------:R-:W-:Y:S02]  /*1d10*/  LOP3.LUT P1, RZ, R13.reuse, UR5, RZ, 0xc0, P1 ;  /* 0x000000050dff7c12 */ /* 0x040fe4000882c0ff */
[----:B------:R-:W-:Y:S02]  /*1d20*/  LOP3.LUT R7, R10, R7, RZ, 0xfc, !PT ;  /* 0x000000070a077212 */ /* 0x000fe400078efcff */
[----:B------:R-:W-:Y:S01]  /*1d30*/  LOP3.LUT P0, RZ, R13, UR7, RZ, 0xc0, P2 ;  /* 0x000000070dff7c12 */ /* 0x000fe2000900c0ff */
[----:B------:R-:W0:Y:S01]  /*1d40*/  LDCU.128 UR4, c[0x3][0xa70] ;  /* 0x00c14e00ff0477ac */ /* 0x000e220008000c00 */
[----:B------:R-:W-:Y:S01]  /*1d50*/  SEL R10, RZ, 0x2, !P1 ;  /* 0x00000002ff0a7807 */ /* 0x000fe20004800000 */
[----:B------:R-:W-:Y:S01]  /*1d60*/  IMAD.SHL.U32 R9, R7, 0x4, RZ ;  /* 0x0000000407097824 */ /* 0x000fe200078e00ff */
        /* <DEDUP_REMOVED lines=18> */
[----:B------:R-:W-:Y:S01]  /*1e90*/  SHF.L.U64.HI R22, R19, 0x1, RZ ;  /* 0x0000000113167819 */ /* 0x000fe200000102ff */
[----:B------:R-:W-:Y:S01]  /*1ea0*/  IMAD.SHL.U32 R21, R10, 0x4, RZ ;  /* 0x000000040a157824 */ /* 0x000fe200078e00ff */
[----:B------:R-:W-:-:S02]  /*1eb0*/  SEL R20, RZ, 0x2, !P1 ;  /* 0x00000002ff147807 */ /* 0x000fc40004800000 */
[----:B------:R-:W-:Y:S02]  /*1ec0*/  SEL R19, RZ, 0x1, !P0 ;  /* 0x00000001ff137807 */ /* 0x000fe40004000000 */
        /* <DEDUP_REMOVED lines=11> */
[----:B------:R-:W1:Y:S01]  /*1f80*/  LDCU.128 UR8, c[0x3][0xab0] ;  /* 0x00c15600ff0877ac */ /* 0x000e620008000c00 */
[----:B--2---:R-:W-:Y:S01]  /*1f90*/  LOP3.LUT P1, RZ, R12, UR12, RZ, 0xc0, !PT ;  /* 0x0000000c0cff7c12 */ /* 0x004fe2000f82c0ff */
[----:B------:R-:W-:Y:S01]  /*1fa0*/  IMAD.SHL.U32 R19, R14, 0x2, RZ ;  /* 0x000000020e137824 */ /* 0x000fe200078e00ff */
[----:B------:R-:W-:-:S02]  /*1fb0*/  SEL R18, RZ, 0x1, !P0 ;  /* 0x00000001ff127807 */ /* 0x000fc40004000000 */
        /* <DEDUP_REMOVED lines=12> */
[----:B------:R-:W-:Y:S02]  /*2080*/  LOP3.LUT P0, RZ, R13, UR5, RZ, 0xc0, P2 ;  /* 0x000000050dff7c12 */ /* 0x000fe4000900c0ff */
[----:B------:R-:W-:Y:S01]  /*2090*/  LOP3.LUT P1, RZ, R12, UR6, RZ, 0xc0, !PT ;  /* 0x000000060cff7c12 */ /* 0x000fe2000f82c0ff */
[----:B------:R-:W-:Y:S01]  /*20a0*/  IMAD.SHL.U32 R19, R7, 0x2, RZ ;  /* 0x0000000207137824 */ /* 0x000fe200078e00ff */
[----:B------:R-:W-:-:S02]  /*20b0*/  SEL R18, RZ, 0x1, !P0 ;  /* 0x00000001ff127807 */ /* 0x000fc40004000000 */
[----:B------:R-:W-:Y:S02]  /*20c0*/  SHF.L.U64.HI R20, R15, 0x1, R22 ;  /* 0x000000010f147819 */ /* 0x000fe40000010216 */
[----:B------:R-:W-:Y:S02]  /*20d0*/  LOP3.LUT R15, R19, R18, RZ, 0xfc, !PT ;  /* 0x00000012130f7212 */ /* 0x000fe400078efcff */
[----:B------:R-:W-:Y:S01]  /*20e0*/  LOP3.LUT P0, RZ, R13, UR7, RZ, 0xc0, P1 ;  /* 0x000000070dff7c12 */ /* 0x000fe2000880c0ff */
[----:B------:R-:W0:Y:S01]  /*20f0*/  LDCU.128 UR4, c[0x3][0xad0] ;  /* 0x00c15a00ff0477ac */ /* 0x000e220008000c00 */
[C---:B-1----:R-:W-:Y:S01]  /*2100*/  LOP3.LUT P1, RZ, R12.reuse, UR8, RZ, 0xc0, !PT ;  /* 0x000000080cff7c12 */ /* 0x042fe2000f82c0ff */
[----:B------:R-:W-:Y:S01]  /*2110*/  IMAD.SHL.U32 R19, R15, 0x2, RZ ;  /* 0x000000020f137824 */ /* 0x000fe200078e00ff */
[----:B------:R-:W-:Y:S02]  /*2120*/  SEL R18, RZ, 0x1, !P0 ;  /* 0x00000001ff127807 */ /* 0x000fe40004000000 */
[----:B------:R-:W-:-:S02]  /*2130*/  LOP3.LUT P2, RZ, R12, UR10, RZ, 0xc0, !PT ;  /* 0x0000000a0cff7c12 */ /* 0x000fc4000f84c0ff */
        /* <DEDUP_REMOVED lines=19> */
[----:B------:R-:W2:Y:S01]  /*2270*/  LDCU.128 UR12, c[0x3][0xaf0] ;  /* 0x00c15e00ff0c77ac */ /* 0x000ea20008000c00 */
[----:B0-----:R-:W-:Y:S01]  /*2280*/  LOP3.LUT P1, RZ, R12, UR4, RZ, 0xc0, !PT ;  /* 0x000000040cff7c12 */ /* 0x001fe2000f82c0ff */
        /* <DEDUP_REMOVED lines=58> */
[C---:B--2---:R-:W-:Y:S02]  /*2630*/  LOP3.LUT P0, RZ, R12.reuse, UR12, RZ, 0xc0, !PT ;  /* 0x0000000c0cff7c12 */ /* 0x044fe4000f80c0ff */
[----:B------:R-:W-:Y:S02]  /*2640*/  SHF.L.U64.HI R19, R9, 0x1, R20 ;  /* 0x0000000109137819 */ /* 0x000fe40000010214 */
[----:B------:R-:W-:Y:S02]  /*2650*/  LOP3.LUT R9, R15, R17, R18, 0xfe, !PT ;  /* 0x000000110f097212 */ /* 0x000fe400078efe12 */
[----:B------:R-:W-:Y:S02]  /*2660*/  LOP3.LUT P0, RZ, R13, UR13, RZ, 0xc0, P0 ;  /* 0x0000000d0dff7c12 */ /* 0x000fe4000800c0ff */
[----:B------:R-:W-:Y:S01]  /*2670*/  LOP3.LUT P1, RZ, R12, UR14, RZ, 0xc0, !PT ;  /* 0x0000000e0cff7c12 */ /* 0x000fe2000f82c0ff */
[----:B------:R-:W-:Y:S01]  /*2680*/  IMAD.SHL.U32 R15, R9, 0x2, RZ ;  /* 0x00000002090f7824 */ /* 0x000fe200078e00ff */
[----:B------:R-:W-:-:S02]  /*2690*/  SEL R20, RZ, 0x1, !P0 ;  /* 0x00000001ff147807 */ /* 0x000fc40004000000 */
[----:B------:R-:W-:Y:S01]  /*26a0*/  LOP3.LUT P0, RZ, R13, UR15, RZ, 0xc0, P1 ;  /* 0x0000000f0dff7c12 */ /* 0x000fe2000880c0ff */
[----:B------:R-:W2:Y:S01]  /*26b0*/  LDCU.128 UR12, c[0x3][0xb50] ;  /* 0x00c16a00ff0c77ac */ /* 0x000ea20008000c00 */
[----:B------:R-:W-:Y:S02]  /*26c0*/  LOP3.LUT R20, R15, R20, RZ, 0xfc, !PT ;  /* 0x000000140f147212 */ /* 0x000fe400078efcff */
[----:B------:R-:W-:Y:S02]  /*26d0*/  SHF.L.U64.HI R17, R10, 0x2, R19 ;  /* 0x000000020a117819 */ /* 0x000fe40000010213 */
[----:B------:R-:W-:Y:S01]  /*26e0*/  SEL R15, RZ, 0x1, !P0 ;  /* 0x00000001ff0f7807 */ /* 0x000fe20004000000 */
[----:B------:R-:W-:Y:S01]  /*26f0*/  IMAD.SHL.U32 R10, R20, 0x2, RZ ;  /* 0x00000002140a7824 */ /* 0x000fe200078e00ff */
[C---:B0-----:R-:W-:Y:S02]  /*2700*/  LOP3.LUT P1, RZ, R12.reuse, UR4, RZ, 0xc0, !PT ;  /* 0x000000040cff7c12 */ /* 0x041fe4000f82c0ff */
[----:B------:R-:W-:-:S02]  /*2710*/  LOP3.LUT P2, RZ, R12, UR6, RZ, 0xc0, !PT ;  /* 0x000000060cff7c12 */ /* 0x000fc4000f84c0ff */
[----:B------:R-:W-:Y:S02]  /*2720*/  LOP3.LUT R15, R10, R15, RZ, 0xfc, !PT ;  /* 0x0000000f0a0f7212 */ /* 0x000fe400078efcff */
[----:B------:R-:W-:Y:S02]  /*2730*/  SHF.L.U64.HI R14, R14, 0x1, R17 ;  /* 0x000000010e0e7819 */ /* 0x000fe40000010211 */
[----:B------:R-:W-:Y:S01]  /*2740*/  LOP3.LUT P1, RZ, R13, UR5, RZ, 0xc0, P1 ;  /* 0x000000050dff7c12 */ /* 0x000fe2000882c0ff */
[----:B------:R-:W-:Y:S01]  /*2750*/  IMAD.SHL.U32 R10, R15, 0x4, RZ ;  /* 0x000000040f0a7824 */ /* 0x000fe200078e00ff */
[----:B------:R-:W-:Y:S01]  /*2760*/  LOP3.LUT P0, RZ, R13, UR7, RZ, 0xc0, P2 ;  /* 0x000000070dff7c12 */ /* 0x000fe2000900c0ff */
[----:B------:R-:W0:Y:S01]  /*2770*/  LDCU.128 UR4, c[0x3][0xb60] ;  /* 0x00c16c00ff0477ac */ /* 0x000e220008000c00 */
[----:B------:R-:W-:Y:S02]  /*2780*/  SHF.L.U64.HI R14, R11, 0x1, R14 ;  /* 0x000000010b0e7819 */ /* 0x000fe4000001020e */
[----:B------:R-:W-:-:S02]  /*2790*/  SEL R11, RZ, 0x2, !P1 ;  /* 0x00000002ff0b7807 */ /* 0x000fc40004800000 */
[----:B------:R-:W-:Y:S02]  /*27a0*/  SEL R18, RZ, 0x1, !P0 ;  /* 0x00000001ff127807 */ /* 0x000fe40004000000 */
[----:B-1----:R-:W-:Y:S02]  /*27b0*/  LOP3.LUT P2, RZ, R12, UR8, RZ, 0xc0, !PT ;  /* 0x000000080cff7c12 */ /* 0x002fe4000f84c0ff */
        /* <DEDUP_REMOVED lines=8> */
[----:B------:R-:W1:Y:S01]  /*2840*/  LDCU.128 UR8, c[0x3][0xb70] ;  /* 0x00c16e00ff0877ac */ /* 0x000e620008000c00 */
[----:B------:R-:W-:Y:S01]  /*2850*/  SHF.L.U64.HI R9, R9, 0x1, R14 ;  /* 0x0000000109097819 */ /* 0x000fe2000001020e */
[----:B------:R-:W-:Y:S01]  /*2860*/  IMAD.SHL.U32 R7, R11, 0x2, RZ ;  /* 0x000000020b077824 */ /* 0x000fe200078e00ff */
[----:B------:R-:W-:Y:S02]  /*2870*/  SEL R14, RZ, 0x1, !P0 ;  /* 0x00000001ff0e7807 */ /* 0x000fe40004000000 */
[----:B--2---:R-:W-:-:S02]  /*2880*/  LOP3.LUT P1, RZ, R12, UR12, RZ, 0xc0, !PT ;  /* 0x0000000c0cff7c12 */ /* 0x004fc4000f82c0ff */
[----:B------:R-:W-:Y:S02]  /*2890*/  LOP3.LUT P2, RZ, R12, UR14, RZ, 0xc0, !PT ;  /* 0x0000000e0cff7c12 */ /* 0x000fe4000f84c0ff */
[----:B------:R-:W-:Y:S02]  /*28a0*/  LOP3.LUT R14, R7, R14, RZ, 0xfc, !PT ;  /* 0x0000000e070e7212 */ /* 0x000fe400078efcff */
[C---:B------:R-:W-:Y:S01]  /*28b0*/  LOP3.LUT P1, RZ, R13.reuse, UR13, RZ, 0xc0, P1 ;  /* 0x0000000d0dff7c12 */ /* 0x040fe2000882c0ff */
[----:B------:R-:W2:Y:S01]  /*28c0*/  LDCU.64 UR12, c[0x3][0xb80] ;  /* 0x00c17000ff0c77ac */ /* 0x000ea20008000a00 */
[----:B------:R-:W-:Y:S01]  /*28d0*/  LOP3.LUT P0, RZ, R13, UR15, RZ, 0xc0, P2 ;  /* 0x0000000f0dff7c12 */ /* 0x000fe2000900c0ff */
[----:B------:R-:W-:Y:S01]  /*28e0*/  IMAD.SHL.U32 R7, R14, 0x4, RZ ;  /* 0x000000040e077824 */ /* 0x000fe200078e00ff */
[----:B------:R-:W-:Y:S02]  /*28f0*/  SHF.L.U64.HI R20, R20, 0x1, R9 ;  /* 0x0000000114147819 */ /* 0x000fe40000010209 */
[----:B------:R-:W-:-:S02]  /*2900*/  SEL R10, RZ, 0x2, !P1 ;  /* 0x00000002ff0a7807 */ /* 0x000fc40004800000 */
[----:B------:R-:W-:Y:S02]  /*2910*/  SEL R9, RZ, 0x1, !P0 ;  /* 0x00000001ff097807 */ /* 0x000fe40004000000 */
[----:B0-----:R-:W-:Y:S02]  /*2920*/  LOP3.LUT P2, RZ, R12, UR4, RZ, 0xc0, !PT ;  /* 0x000000040cff7c12 */ /* 0x001fe4000f84c0ff */
[----:B------:R-:W-:Y:S02]  /*2930*/  LOP3.LUT R9, R9, R7, R10, 0xfe, !PT ;  /* 0x0000000709097212 */ /* 0x000fe400078efe0a */
[----:B------:R-:W-:Y:S02]  /*2940*/  LOP3.LUT P0, RZ, R13, UR5, RZ, 0xc0, P2 ;  /* 0x000000050dff7c12 */ /* 0x000fe4000900c0ff */
[----:B------:R-:W-:Y:S01]  /*2950*/  SHF.L.U64.HI R15, R15, 0x2, R20 ;  /* 0x000000020f0f7819 */ /* 0x000fe20000010214 */
[----:B------:R-:W-:Y:S01]  /*2960*/  IMAD.SHL.U32 R10, R9, 0x2, RZ ;  /* 0x00000002090a7824 */ /* 0x000fe200078e00ff */
[----:B------:R-:W-:-:S02]  /*2970*/  SEL R7, RZ, 0x1, !P0 ;  /* 0x00000001ff077807 */ /* 0x000fc40004000000 */
[----:B------:R-:W-:Y:S02]  /*2980*/  SHF.L.U64.HI R18, R18, 0x1, R15 ;  /* 0x0000000112127819 */ /* 0x000fe4000001020f */
[----:B------:R-:W-:Y:S02]  /*2990*/  LOP3.LUT P1, RZ, R12, UR6, RZ, 0xc0, !PT ;  /* 0x000000060cff7c12 */ /* 0x000fe4000f82c0ff */
[----:B------:R-:W-:Y:S02]  /*29a0*/  LOP3.LUT R7, R10, R7, RZ, 0xfc, !PT ;  /* 0x000000070a077212 */ /* 0x000fe400078efcff */
[----:B------:R-:W-:Y:S02]  /*29b0*/  SHF.L.U64.HI R11, R11, 0x1, R18 ;  /* 0x000000010b0b7819 */ /* 0x000fe40000010212 */
[----:B------:R-:W-:Y:S01]  /*29c0*/  LOP3.LUT P0, RZ, R13, UR7, RZ, 0xc0, P1 ;  /* 0x000000070dff7c12 */ /* 0x000fe2000880c0ff */
[----:B------:R-:W-:Y:S01]  /*29d0*/  IMAD.SHL.U32 R18, R7, 0x2, RZ ;  /* 0x0000000207127824 */ /* 0x000fe200078e00ff */
[----:B------:R-:W-:-:S02]  /*29e0*/  SHF.L.U64.HI R14, R14, 0x2, R11 ;  /* 0x000000020e0e7819 */ /* 0x000fc4000001020b */
[----:B------:R-:W-:Y:S02]  /*29f0*/  SEL R11, RZ, 0x1, !P0 ;  /* 0x00000001ff0b7807 */ /* 0x000fe40004000000 */
[C---:B-1----:R-:W-:Y:S02]  /*2a00*/  LOP3.LUT P1, RZ, R12.reuse, UR8, RZ, 0xc0, !PT ;  /* 0x000000080cff7c12 */ /* 0x042fe4000f82c0ff */
[----:B------:R-:W-:Y:S02]  /*2a10*/  LOP3.LUT P2, RZ, R12, UR10, RZ, 0xc0, !PT ;  /* 0x0000000a0cff7c12 */ /* 0x000fe4000f84c0ff */
[----:B------:R-:W-:Y:S02]  /*2a20*/  SHF.L.U64.HI R10, R9, 0x1, R14 ;  /* 0x00000001090a7819 */ /* 0x000fe4000001020e */
[----:B------:R-:W-:Y:S02]  /*2a30*/  LOP3.LUT R14, R18, R11, RZ, 0xfc, !PT ;  /* 0x0000000b120e7212 */ /* 0x000fe400078efcff */
[----:B------:R-:W-:-:S02]  /*2a40*/  LOP3.LUT P1, RZ, R13, UR9, RZ, 0xc0, P1 ;  /* 0x000000090dff7c12 */ /* 0x000fc4000882c0ff */
[C---:B------:R-:W-:Y:S01]  /*2a50*/  LOP3.LUT P0, RZ, R13.reuse, UR11, RZ, 0xc0, P2 ;  /* 0x0000000b0dff7c12 */ /* 0x040fe2000900c0ff */
[----:B------:R-:W-:Y:S01]  /*2a60*/  IMAD.SHL.U32 R9, R14, 0x4, RZ ;  /* 0x000000040e097824 */ /* 0x000fe200078e00ff */
[----:B--2---:R-:W-:Y:S02]  /*2a70*/  LOP3.LUT P2, RZ, R12, UR12, RZ, 0xc0, !PT ;  /* 0x0000000c0cff7c12 */ /* 0x004fe4000f84c0ff */
[----:B------:R-:W-:Y:S02]  /*2a80*/  SEL R12, RZ, 0x2, !P1 ;  /* 0x00000002ff0c7807 */ /* 0x000fe40004800000 */
[----:B------:R-:W-:Y:S02]  /*2a90*/  SEL R11, RZ, 0x1, !P0 ;  /* 0x00000001ff0b7807 */ /* 0x000fe40004000000 */
[----:B------:R-:W-:Y:S02]  /*2aa0*/  LOP3.LUT P0, RZ, R13, UR13, RZ, 0xc0, P2 ;  /* 0x0000000d0dff7c12 */ /* 0x000fe4000900c0ff */
[----:B------:R-:W-:-:S02]  /*2ab0*/  LOP3.LUT R11, R11, R9, R12, 0xfe, !PT ;  /* 0x000000090b0b7212 */ /* 0x000fc400078efe0c */
[----:B------:R-:W-:Y:S02]  /*2ac0*/  SHF.L.U64.HI R13, R7, 0x1, R10 ;  /* 0x00000001070d7819 */ /* 0x000fe4000001020a */
[----:B------:R-:W-:Y:S01]  /*2ad0*/  SEL R7, RZ, 0x1, !P0 ;  /* 0x00000001ff077807 */ /* 0x000fe20004000000 */
[----:B------:R-:W-:Y:S01]  /*2ae0*/  IMAD.SHL.U32 R10, R11, 0x2, RZ ;  /* 0x000000020b0a7824 */ /* 0x000fe200078e00ff */
[----:B------:R-:W-:-:S04]  /*2af0*/  SHF.L.U64.HI R12, R14, 0x2, R13 ;  /* 0x000000020e0c7819 */ /* 0x000fc8000001020d */
[----:B------:R-:W-:Y:S01]  /*2b00*/  LOP3.LUT R10, R10, R7, RZ, 0xfc, !PT ;  /* 0x000000070a0a7212 */ /* 0x000fe200078efcff */
[C---:B------:R-:W-:Y:S01]  /*2b10*/  IMAD R7, R8.reuse, 0x8, R1 ;  /* 0x0000000808077824 */ /* 0x040fe200078e0201 */
[----:B------:R-:W-:Y:S01]  /*2b20*/  SHF.L.U64.HI R11, R11, 0x1, R12 ;  /* 0x000000010b0b7819 */ /* 0x000fe2000001020c */
[----:B------:R-:W-:-:S04]  /*2b30*/  VIADD R8, R8, 0x1 ;  /* 0x0000000108087836 */ /* 0x000fc80000000000 */
[----:B------:R0:W-:Y:S01]  /*2b40*/  STL.64 [R7], R10 ;  /* 0x0000000a07007387 */ /* 0x0001e20000100a00 */
[----:B------:R-:W-:-:S13]  /*2b50*/  ISETP.NE.AND P0, PT, R8, 0x10, PT ;  /* 0x000000100800780c */ /* 0x000fda0003f05270 */
[----:B0-----:R-:W-:Y:S05]  /*2b60*/  @P0 BRA `(.L_x_3) ;  /* 0xffffffe800c40947 */ /* 0x001fea000383ffff */
[----:B------:R-:W0:Y:S01]  /*2b70*/  LDCU.64 UR4, c[0x0][0x358] ;  /* 0x00006b00ff0477ac */ /* 0x000e220008000a00 */
[----:B------:R-:W1:Y:S01]  /*2b80*/  LDCU.128 UR8, c[0x3][0x50] ;  /* 0x00c00a00ff0877ac */ /* 0x000e620008000c00 */
[----:B------:R-:W2:Y:S01]  /*2b90*/  LDCU.128 UR12, c[0x3][0x60] ;  /* 0x00c00c00ff0c77ac */ /* 0x000ea20008000c00 */
[----:B------:R-:W3:Y:S01]  /*2ba0*/  LDCU.128 UR16, c[0x3][0x1c0] ;  /* 0x00c03800ff1077ac */ /* 0x000ee20008000c00 */
[----:B------:R-:W4:Y:S01]  /*2bb0*/  LDCU.128 UR20, c[0x3][0x1e0] ;  /* 0x00c03c00ff1477ac */ /* 0x000f220008000c00 */
[----:B0-----:R-:W5:Y:S01]  /*2bc0*/  LDG.E.64 R12, desc[UR4][R2.64] ;  /* 0x00000004020c7981 */ /* 0x001f62000c1e1b00 */
[----:B------:R-:W5:Y:S01]  /*2bd0*/  LDCU.64 UR4, c[0x3][0x48] ;  /* 0x00c00900ff0477ac */ /* 0x000f620008000a00 */
[----:B------:R-:W0:Y:S01]  /*2be0*/  LDCU.128 UR24, c[0x3][0x1f0] ;  /* 0x00c03e00ff1877ac */ /* 0x000e220008000c00 */
[----:B------:R-:W0:Y:S01]  /*2bf0*/  LDCU.128 UR40, c[0x3][0x200] ;  /* 0x00c04000ff2877ac */ /* 0x000e220008000c00 */
[----:B------:R-:W0:Y:S01]  /*2c00*/  LDCU.128 UR44, c[0x3][0x210] ;  /* 0x00c04200ff2c77ac */ /* 0x000e220008000c00 */
[----:B------:R-:W0:Y:S01]  /*2c10*/  LDCU.128 UR60, c[0x3][0x220] ;  /* 0x00c04400ff3c77ac */ /* 0x000e220008000c00 */
[----:B------:R-:W0:Y:S01]  /*2c20*/  LDCU.128 UR64, c[0x3][0x230] ;  /* 0x00c04600ff4077ac */ /* 0x000e220008000c00 */
[----:B------:R-:W0:Y:S01]  /*2c30*/  LDCU.64 UR76, c[0x3][0x448] ;  /* 0x00c08900ff4c77ac */ /* 0x000e220008000a00 */
[----:B------:R-:W0:Y:S01]  /*2c40*/  LDCU.128 UR28, c[0x3][0x4a0] ;  /* 0x00c09400ff1c77ac */ /* 0x000e220008000c00 */
[----:B------:R-:W0:Y:S01]  /*2c50*/  LDCU.128 UR32, c[0x3][0x4b0] ;  /* 0x00c09600ff2077ac */ /* 0x000e220008000c00 */
[----:B------:R-:W0:Y:S01]  /*2c60*/  LDCU.128 UR36, c[0x3][0x4c0] ;  /* 0x00c09800ff2477ac */ /* 0x000e220008000c00 */
[----:B------:R-:W0:Y:S01]  /*2c70*/  LDCU.128 UR48, c[0x3][0x4f0] ;  /* 0x00c09e00ff3077ac */ /* 0x000e220008000c00 */
[----:B------:R-:W0:Y:S01]  /*2c80*/  LDCU.128 UR52, c[0x3][0x500] ;  /* 0x00c0a000ff3477ac */ /* 0x000e220008000c00 */
[----:B------:R-:W0:Y:S01]  /*2c90*/  LDCU.128 UR56, c[0x3][0x510] ;  /* 0x00c0a200ff3877ac */ /* 0x000e220008000c00 */
[----:B------:R-:W0:Y:S01]  /*2ca0*/  LDCU.128 UR68, c[0x3][0x540] ;  /* 0x00c0a800ff4477ac */ /* 0x000e220008000c00 */
[----:B-----5:R-:W-:-:S02]  /*2cb0*/  LOP3.LUT P0, RZ, R12, UR4, RZ, 0xc0, !PT ;  /* 0x000000040cff7c12 */ /* 0x020fc4000f80c0ff */
[C---:B-1----:R-:W-:Y:S02]  /*2cc0*/  LOP3.LUT P2, RZ, R12.reuse, UR8, RZ, 0xc0, !PT ;  /* 0x000000080cff7c12 */ /* 0x042fe4000f84c0ff */
[----:B------:R-:W-:Y:S02]  /*2cd0*/  LOP3.LUT P1, RZ, R12, UR10, RZ, 0xc0, !PT ;  /* 0x0000000a0cff7c12 */ /* 0x000fe4000f82c0ff */
[C---:B------:R-:W-:Y:S01]  /*2ce0*/  LOP3.LUT P0, RZ, R13.reuse, UR5, RZ, 0xc0, P0 ;  /* 0x000000050dff7c12 */ /* 0x040fe2000800c0ff */
[----:B------:R-:W1:Y:S01]  /*2cf0*/  LDCU.128 UR4, c[0x3][0x70] ;  /* 0x00c00e00ff0477ac */ /* 0x000e620008000c00 */
[C---:B------:R-:W-:Y:S02]  /*2d00*/  LOP3.LUT P2, RZ, R13.reuse, UR9, RZ, 0xc0, P2 ;  /* 0x000000090dff7c12 */ /* 0x040fe4000904c0ff */
[----:B------:R-:W-:Y:S01]  /*2d10*/  LOP3.LUT P1, RZ, R13, UR11, RZ, 0xc0, P1 ;  /* 0x0000000b0dff7c12 */ /* 0x000fe2000882c0ff */
[----:B------:R-:W5:Y:S01]  /*2d20*/  LDCU.128 UR8, c[0x3][0x80] ;  /* 0x00c01000ff0877ac */ /* 0x000f620008000c00 */
[----:B------:R-:W-:-:S02]  /*2d30*/  SEL R0, RZ, 0x4, !P0 ;  /* 0x00000004ff007807 */ /* 0x000fc40004000000 */
[----:B------:R-:W-:Y:S02]  /*2d40*/  SEL R7, RZ, 0x2, !P2 ;  /* 0x00000002ff077807 */ /* 0x000fe40005000000 */
[----:B------:R-:W-:Y:S02]  /*2d50*/  SEL R14, RZ, 0x1, !P1 ;  /* 0x00000001ff0e7807 */ /* 0x000fe40004800000 */
[----:B--2---:R-:W-:Y:S02]  /*2d60*/  LOP3.LUT P3, RZ, R12, UR12, RZ, 0xc0, !PT ;  /* 0x0000000c0cff7c12 */ /* 0x004fe4000f86c0ff */
        /* <DEDUP_REMOVED lines=8> */
[----:B------:R-:W-:Y:S02]  /*2df0*/  SEL R8, RZ, 0x1, !P0 ;  /* 0x00000001ff087807 */ /* 0x000fe40004000000 */
[----:B-1----:R-:W-:Y:S01]  /*2e00*/  LOP3.LUT P1, RZ, R12, UR4, RZ, 0xc0, !PT ;  /* 0x000000040cff7c12 */ /* 0x002fe2000f82c0ff */
[----:B------:R-:W-:Y:S01]  /*2e10*/  IMAD.SHL.U32 R7, R6, 0x2, RZ ;  /* 0x0000000206077824 */ /* 0x000fe200078e00ff */
[----:B------:R-:W-:Y:S02]  /*2e20*/  LOP3.LUT P2, RZ, R12, UR6, RZ, 0xc0, !PT ;  /* 0x000000060cff7c12 */ /* 0x000fe4000f84c0ff */
[----:B------:R-:W-:-:S02]  /*2e30*/  LOP3.LUT P1, RZ, R13, UR5, RZ, 0xc0, P1 ;  /* 0x000000050dff7c12 */ /* 0x000fc4000882c0ff */
[----:B------:R-:W-:Y:S02]  /*2e40*/  LOP3.LUT R8, R7, R8, RZ, 0xfc, !PT ;  /* 0x0000000807087212 */ /* 0x000fe400078efcff */
[----:B------:R-:W-:Y:S01]  /*2e50*/  LOP3.LUT P0, RZ, R13, UR7, RZ, 0xc0, P2 ;  /* 0x000000070dff7c12 */ /* 0x000fe2000900c0ff */
[----:B------:R-:W1:Y:S01]  /*2e60*/  LDCU.128 UR4, c[0x3][0x90] ;  /* 0x00c01200ff0477ac */ /* 0x000e620008000c00 */
[----:B------:R-:W-:Y:S01]  /*2e70*/  SEL R0, RZ, 0x2, !P1 ;  /* 0x00000002ff007807 */ /* 0x000fe20004800000 */
[----:B------:R-:W-:Y:S01]  /*2e80*/  IMAD.SHL.U32 R7, R8, 0x4, RZ ;  /* 0x0000000408077824 */ /* 0x000fe200078e00ff */
[----:B------:R-:W-:Y:S02]  /*2e90*/  SEL R11, RZ, 0x1, !P0 ;  /* 0x00000001ff0b7807 */ /* 0x000fe40004000000 */
[----:B-----5:R-:W-:Y:S02]  /*2ea0*/  LOP3.LUT P2, RZ, R12, UR8, RZ, 0xc0, !PT ;  /* 0x000000080cff7c12 */ /* 0x020fe4000f84c0ff */
[----:B------:R-:W-:-:S02]  /*2eb0*/  LOP3.LUT R11, R11, R7, R0, 0xfe, !PT ;  /* 0x000000070b0b7212 */ /* 0x000fc400078efe00 */
[----:B------:R-:W-:Y:S02]  /*2ec0*/  LOP3.LUT P0, RZ, R13, UR9, RZ, 0xc0, P2 ;  /* 0x000000090dff7c12 */ /* 0x000fe4000900c0ff */
[----:B------:R-:W-:Y:S01]  /*2ed0*/  LOP3.LUT P1, RZ, R12, UR10, RZ, 0xc0, !PT ;  /* 0x0000000a0cff7c12 */ /* 0x000fe2000f82c0ff */
[----:B------:R-:W-:Y:S01]  /*2ee0*/  IMAD.SHL.U32 R0, R11, 0x2, RZ ;  /* 0x000000020b007824 */ /* 0x000fe200078e00ff */
[----:B------:R-:W-:Y:S02]  /*2ef0*/  SEL R9, RZ, 0x1, !P0 ;  /* 0x00000001ff097807 */ /* 0x000fe40004000000 */
[----:B------:R-:W-:Y:S01]  /*2f00*/  LOP3.LUT P0, RZ, R13, UR11, RZ, 0xc0, P1 ;  /* 0x0000000b0dff7c12 */ /* 0x000fe2000880c0ff */
[----:B------:R-:W5:Y:S01]  /*2f10*/  LDCU.128 UR8, c[0x3][0xc0] ;  /* 0x00c01800ff0877ac */ /* 0x000f620008000c00 */
[----:B------:R-:W-:Y:S02]  /*2f20*/  LOP3.LUT R9, R0, R9, RZ, 0xfc, !PT ;  /* 0x0000000900097212 */ /* 0x000fe400078efcff */
[----:B------:R-:W-:-:S02]  /*2f30*/  SEL R0, RZ, 0x1, !P0 ;  /* 0x00000001ff007807 */ /* 0x000fc40004000000 */
[C---:B-1----:R-:W-:Y:S01]  /*2f40*/  LOP3.LUT P1, RZ, R12.reuse, UR4, RZ, 0xc0, !PT ;  /* 0x000000040cff7c12 */ /* 0x042fe2000f82c0ff */
[----:B------:R-:W-:Y:S01]  /*2f50*/  IMAD.SHL.U32 R7, R9, 0x2, RZ ;  /* 0x0000000209077824 */ /* 0x000fe200078e00ff */
[----:B------:R-:W-:Y:S02]  /*2f60*/  LOP3.LUT P2, RZ, R12, UR6, RZ, 0xc0, !PT ;  /* 0x000000060cff7c12 */ /* 0x000fe4000f84c0ff */
[----:B------:R-:W-:Y:S02]  /*2f70*/  LOP3.LUT P1, RZ, R13, UR5, RZ, 0xc0, P1 ;  /* 0x000000050dff7c12 */ /* 0x000fe4000882c0ff */
[----:B------:R-:W-:Y:S02]  /*2f80*/  LOP3.LUT R0, R7, R0, RZ, 0xfc, !PT ;  /* 0x0000000007007212 */ /* 0x000fe400078efcff */
[----:B------:R-:W-:Y:S01]  /*2f90*/  LOP3.LUT P0, RZ, R13, UR7, RZ, 0xc0, P2 ;  /* 0x000000070dff7c12 */ /* 0x000fe2000900c0ff */
[----:B------:R-:W1:Y:S01]  /*2fa0*/  LDCU.128 UR4, c[0x3][0xb0] ;  /* 0x00c01600ff0477ac */ /* 0x000e620008000c00 */
        /* <DEDUP_REMOVED lines=12> */
[----:B------:R-:W-:Y:S02]  /*3070*/  SHF.L.U64.HI R19, R14, 0x1, RZ ;  /* 0x000000010e137819 */ /* 0x000fe400000102ff */
[----:B------:R-:W-:Y:S01]  /*3080*/  SEL R15, RZ, 0x1, !P0 ;  /* 0x00000001ff0f7807 */ /* 0x000fe20004000000 */
[----:B------:R-:W-:Y:S01]  /*3090*/  IMAD.SHL.U32 R14, R10, 0x2, RZ ;  /* 0x000000020a0e7824 */ /* 0x000fe200078e00ff */
[C---:B-1----:R-:W-:Y:S02]  /*30a0*/  LOP3.LUT P1, RZ, R12.reuse, UR4, RZ, 0xc0, !PT ;  /* 0x000000040cff7c12 */ /* 0x042fe4000f82c0ff */
[----:B------:R-:W-:Y:S02]  /*30b0*/  LOP3.LUT P2, RZ, R12, UR6, RZ, 0xc0, !PT ;  /* 0x000000060cff7c12 */ /* 0x000fe4000f84c0ff */
[----:B------:R-:W-:Y:S02]  /*30c0*/  SHF.L.U64.HI R19, R6, 0x1, R19 ;  /* 0x0000000106137819 */ /* 0x000fe40000010213 */
[----:B------:R-:W-:-:S02]  /*30d0*/  LOP3.LUT R6, R14, R15, RZ, 0xfc, !PT ;  /* 0x0000000f0e067212 */ /* 0x000fc400078efcff */
[C---:B------:R-:W-:Y:S02]  /*30e0*/  LOP3.LUT P1, RZ, R13.reuse, UR5, RZ, 0xc0, P1 ;  /* 0x000000050dff7c12 */ /* 0x040fe4000882c0ff */
[----:B------:R-:W-:Y:S01]  /*30f0*/  LOP3.LUT P0, RZ, R13, UR7, RZ, 0xc0, P2 ;  /* 0x000000070dff7c12 */ /* 0x000fe2000900c0ff */
[----:B------:R-:W-:Y:S01]  /*3100*/  IMAD.SHL.U32 R17, R6, 0x4, RZ ;  /* 0x0000000406117824 */ /* 0x000fe200078e00ff */
[----:B------:R-:W-:Y:S01]  /*3110*/  SEL R15, RZ, 0x2, !P1 ;  /* 0x00000002ff0f7807 */ /* 0x000fe20004800000 */
[----:B------:R-:W1:Y:S01]  /*3120*/  LDCU.128 UR4, c[0x3][0xd0] ;  /* 0x00c01a00ff0477ac */ /* 0x000e620008000c00 */
[----:B------:R-:W-:Y:S02]  /*3130*/  SEL R14, RZ, 0x1, !P0 ;  /* 0x00000001ff0e7807 */ /* 0x000fe40004000000 */
[----:B-----5:R-:W-:Y:S02]  /*3140*/  LOP3.LUT P0, RZ, R12, UR8, RZ, 0xc0, !PT ;  /* 0x000000080cff7c12 */ /* 0x020fe4000f80c0ff */
[----:B------:R-:W-:-:S02]  /*3150*/  SHF.L.U64.HI R18, R8, 0x2, R19 ;  /* 0x0000000208127819 */ /* 0x000fc40000010213 */
[----:B------:R-:W-:Y:S02]  /*3160*/  LOP3.LUT R8, R14, R17, R15, 0xfe, !PT ;  /* 0x000000110e087212 */ /* 0x000fe400078efe0f */
[----:B------:R-:W-:Y:S02]  /*3170*/  LOP3.LUT P0, RZ, R13, UR9, RZ, 0xc0, P0 ;  /* 0x000000090dff7c12 */ /* 0x000fe4000800c0ff */
[----:B------:R-:W-:Y:S01]  /*3180*/  SHF.L.U64.HI R18, R11, 0x1, R18 ;  /* 0x000000010b127819 */ /* 0x000fe20000010212 */
[----:B------:R-:W-:Y:S01]  /*3190*/  IMAD.SHL.U32 R14, R8, 0x2, RZ ;  /* 0x00000002080e7824 */ /* 0x000fe200078e00ff */
[----:B------:R-:W-:Y:S02]  /*31a0*/  SEL R11, RZ, 0x1, !P0 ;  /* 0x00000001ff0b7807 */ /* 0x000fe40004000000 */
[----:B------:R-:W-:Y:S02]  /*31b0*/  LOP3.LUT P1, RZ, R12, UR10, RZ, 0xc0, !PT ;  /* 0x0000000a0cff7c12 */ /* 0x000fe4000f82c0ff */
[----:B------:R-:W-:-:S02]  /*31c0*/  SHF.L.U64.HI R15, R9, 0x1, R18 ;  /* 0x00000001090f7819 */ /* 0x000fc40000010212 */
[----:B------:R-:W-:Y:S02]  /*31d0*/  LOP3.LUT R9, R14, R11, RZ, 0xfc, !PT ;  /* 0x0000000b0e097212 */ /* 0x000fe400078efcff */
[----:B------:R-:W-:Y:S01]  /*31e0*/  LOP3.LUT P0, RZ, R13, UR11, RZ, 0xc0, P1 ;  /* 0x0000000b0dff7c12 */ /* 0x000fe2000880c0ff */
[----:B------:R-:W5:Y:S01]  /*31f0*/  LDCU.128 UR8, c[0x3][0xf0] ;  /* 0x00c01e00ff0877ac */ /* 0x000f620008000c00 */
[C---:B-1----:R-:W-:Y:S01]  /*3200*/  LOP3.LUT P1, RZ, R12.reuse, UR4, RZ, 0xc0, !PT ;  /* 0x000000040cff7c12 */ /* 0x042fe2000f82c0ff */
[----:B------:R-:W-:Y:S01]  /*3210*/  IMAD.SHL.U32 R14, R9, 0x2, RZ ;  /* 0x00000002090e7824 */ /* 0x000fe200078e00ff */
[----:B------:R-:W-:Y:S02]  /*3220*/  SEL R11, RZ, 0x1, !P0 ;  /* 0x00000001ff0b7807 */ /* 0x000fe40004000000 */
[----:B------:R-:W-:Y:S02]  /*3230*/  LOP3.LUT P2, RZ, R12, UR6, RZ, 0xc0, !PT ;  /* 0x000000060cff7c12 */ /* 0x000fe4000f84c0ff */
[----:B------:R-:W-:-:S02]  /*3240*/  SHF.L.U64.HI R18, R0, 0x2, R15 ;  /* 0x0000000200127819 */ /* 0x000fc4000001020f */
[----:B------:R-:W-:Y:S02]  /*3250*/  LOP3.LUT R0, R14, R11, RZ, 0xfc, !PT ;  /* 0x0000000b0e007212 */ /* 0x000fe400078efcff */
[C---:B------:R-:W-:Y:S02]  /*3260*/  LOP3.LUT P1, RZ, R13.reuse, UR5, RZ, 0xc0, P1 ;  /* 0x000000050dff7c12 */ /* 0x040fe4000882c0ff */
[----:B------:R-:W-:Y:S01]  /*3270*/  LOP3.LUT P0, RZ, R13, UR7, RZ, 0xc0, P2 ;  /* 0x000000070dff7c12 */ /* 0x000fe2000900c0ff */
[----:B------:R-:W-:Y:S01]  /*3280*/  IMAD.SHL.U32 R15, R0, 0x4, RZ ;  /* 0x00000004000f7824 */ /* 0x000fe200078e00ff */
[----:B------:R-:W-:Y:S01]  /*3290*/  SEL R14, RZ, 0x2, !P1 ;  /* 0x00000002ff0e7807 */ /* 0x000fe20004800000 */
[----:B------:R-:W1:Y:S01]  /*32a0*/  LDCU.128 UR4, c[0x3][0x100] ;  /* 0x00c02000ff0477ac */ /* 0x000e620008000c00 */
[----:B------:R-:W-:Y:S02]  /*32b0*/  SEL R11, RZ, 0x1, !P0 ;  /* 0x00000001ff0b7807 */ /* 0x000fe40004000000 */
[----:B--2---:R-:W-:-:S02]  /*32c0*/  LOP3.LUT P2, RZ, R12, UR12, RZ, 0xc0, !PT ;  /* 0x0000000c0cff7c12 */ /* 0x004fc4000f84c0ff */
[----:B------:R-:W-:Y:S02]  /*32d0*/  SHF.L.U64.HI R17, R7, 0x1, R18 ;  /* 0x0000000107117819 */ /* 0x000fe40000010212 */
[----:B------:R-:W-:Y:S02]  /*32e0*/  LOP3.LUT R7, R11, R15, R14, 0xfe, !PT ;  /* 0x0000000f0b077212 */ /* 0x000fe400078efe0e */
[----:B------:R-:W-:Y:S02]  /*32f0*/  LOP3.LUT P0, RZ, R13, UR13, RZ, 0xc0, P2 ;  /* 0x0000000d0dff7c12 */ /* 0x000fe4000900c0ff */
[----:B------:R-:W-:Y:S01]  /*3300*/  SHF.L.U64.HI R15, R10, 0x1, R17 ;  /* 0x000000010a0f7819 */ /* 0x000fe20000010211 */
[----:B------:R-:W-:Y:S01]  /*3310*/  IMAD.SHL.U32 R11, R7, 0x2, RZ ;  /* 0x00000002070b7824 */ /* 0x000fe200078e00ff */
[----:B------:R-:W-:Y:S02]  /*3320*/  SEL R10, RZ, 0x1, !P0 ;  /* 0x00000001ff0a7807 */ /* 0x000fe40004000000 */
[----:B------:R-:W-:-:S02]  /*3330*/  LOP3.LUT P1, RZ, R12, UR14, RZ, 0xc0, !PT ;  /* 0x0000000e0cff7c12 */ /* 0x000fc4000f82c0ff */
[----:B------:R-:W-:Y:S02]  /*3340*/  SHF.L.U64.HI R15, R6, 0x2, R15 ;  /* 0x00000002060f7819 */ /* 0x000fe4000001020f */
[----:B------:R-:W-:Y:S02]  /*3350*/  LOP3.LUT R6, R11, R10, RZ, 0xfc, !PT ;  /* 0x0000000a0b067212 */ /* 0x000fe400078efcff */
[----:B------:R-:W-:Y:S01]  /*3360*/  LOP3.LUT P0, RZ, R13, UR15, RZ, 0xc0, P1 ;  /* 0x0000000f0dff7c12 */ /* 0x000fe2000880c0ff */
[----:B------:R-:W2:Y:S01]  /*3370*/  LDCU.128 UR12, c[0x3][0x120] ;  /* 0x00c02400ff0c77ac */ /* 0x000ea20008000c00 */
[----:B-----5:R-:W-:Y:S01]  /*3380*/  LOP3.LUT P1, RZ, R12, UR8, RZ, 0xc0, !PT ;  /* 0x000000080cff7c12 */ /* 0x020fe2000f82c0ff */
        /* <DEDUP_REMOVED lines=9> */
[----:B------:R-:W5:Y:S01]  /*3420*/  LDCU.128 UR8, c[0x3][0x110] ;  /* 0x00c02200ff0877ac */ /* 0x000f620008000c00 */
[----:B------:R-:W-:-:S02]  /*3430*/  SEL R10, RZ, 0x1, !P0 ;  /* 0x00000001ff0a7807 */ /* 0x000fc40004000000 */
[----:B-1----:R-:W-:Y:S02]  /*3440*/  LOP3.LUT P2, RZ, R12, UR4, RZ, 0xc0, !PT ;  /* 0x000000040cff7c12 */ /* 0x002fe4000f84c0ff */
[----:B------:R-:W-:Y:S02]  /*3450*/  LOP3.LUT R10, R10, R14, R11, 0xfe, !PT ;  /* 0x0000000e0a0a7212 */ /* 0x000fe400078efe0b */
[----:B------:R-:W-:Y:S02]  /*3460*/  LOP3.LUT P0, RZ, R13, UR5, RZ, 0xc0, P2 ;  /* 0x000000050dff7c12 */ /* 0x000fe4000900c0ff */
[----:B------:R-:W-:Y:S01]  /*3470*/  SHF.L.U64.HI R15, R9, 0x1, R18 ;  /* 0x00000001090f7819 */ /* 0x000fe20000010212 */
[----:B------:R-:W-:Y:S01]  /*3480*/  IMAD.SHL.U32 R14, R10, 0x2, RZ ;  /* 0x000000020a0e7824 */ /* 0x000fe200078e00ff */
[----:B------:R-:W-:Y:S02]  /*3490*/  SEL R9, RZ, 0x1, !P0 ;  /* 0x00000001ff097807 */ /* 0x000fe40004000000 */
[----:B------:R-:W-:-:S02]  /*34a0*/  LOP3.LUT P1, RZ, R12, UR6, RZ, 0xc0, !PT ;  /* 0x000000060cff7c12 */ /* 0x000fc4000f82c0ff */
[----:B------:R-:W-:Y:S02]  /*34b0*/  LOP3.LUT R9, R14, R9, RZ, 0xfc, !PT ;  /* 0x000000090e097212 */ /* 0x000fe400078efcff */
[----:B------:R-:W-:Y:S01]  /*34c0*/  LOP3.LUT P0, RZ, R13, UR7, RZ, 0xc0, P1 ;  /* 0x000000070dff7c12 */ /* 0x000fe2000880c0ff */
[----:B------:R-:W1:Y:S01]  /*34d0*/  LDCU.128 UR4, c[0x3][0x130] ;  /* 0x00c02600ff0477ac */ /* 0x000e620008000c00 */
[----:B------:R-:W-:Y:S01]  /*34e0*/  SHF.L.U64.HI R18, R0, 0x2, R15 ;  /* 0x0000000200127819 */ /* 0x000fe2000001020f */
[----:B------:R-:W-:Y:S01]  /*34f0*/  IMAD.SHL.U32 R11, R9, 0x2, RZ ;  /* 0x00000002090b7824 */ /* 0x000fe200078e00ff */
[----:B------:R-:W-:Y:S02]  /*3500*/  SEL R0, RZ, 0x1, !P0 ;  /* 0x00000001ff007807 */ /* 0x000fe40004000000 */
[C---:B-----5:R-:W-:Y:S02]  /*3510*/  LOP3.LUT P1, RZ, R12.reuse, UR8, RZ, 0xc0, !PT ;  /* 0x000000080cff7c12 */ /* 0x060fe4000f82c0ff */
[----:B------:R-:W-:-:S02]  /*3520*/  LOP3.LUT P2, RZ, R12, UR10, RZ, 0xc0, !PT ;  /* 0x0000000a0cff7c12 */ /* 0x000fc4000f84c0ff */
[----:B------:R-:W-:Y:S02]  /*3530*/  LOP3.LUT R0, R11, R0, RZ, 0xfc, !PT ;  /* 0x000000000b007212 */ /* 0x000fe400078efcff */
[C---:B------:R-:W-:Y:S02]  /*3540*/  LOP3.LUT P1, RZ, R13.reuse, UR9, RZ, 0xc0, P1 ;  /* 0x000000090dff7c12 */ /* 0x040fe4000882c0ff */
[----:B------:R-:W-:Y:S01]  /*3550*/  LOP3.LUT P0, RZ, R13, UR11, RZ, 0xc0, P2 ;  /* 0x0000000b0dff7c12 */ /* 0x000fe2000900c0ff */
[----:B------:R-:W-:Y:S01]  /*3560*/  IMAD.SHL.U32 R11, R0, 0x4, RZ ;  /* 0x00000004000b7824 */ /* 0x000fe200078e00ff */
[----:B------:R-:W-:Y:S01]  /*3570*/  SHF.L.U64.HI R15, R7, 0x1, R18 ;  /* 0x00000001070f7819 */ /* 0x000fe20000010212 */
[----:B------:R-:W5:Y:S01]  /*3580*/  LDCU.128 UR8, c[0x3][0x140] ;  /* 0x00c02800ff0877ac */ /* 0x000f620008000c00 */
[----:B------:R-:W-:Y:S02]  /*3590*/  SEL R7, RZ, 0x2, !P1 ;  /* 0x00000002ff077807 */ /* 0x000fe40004800000 */
[----:B------:R-:W-:-:S02]  /*35a0*/  SEL R14, RZ, 0x1, !P0 ;  /* 0x00000001ff0e7807 */ /* 0x000fc40004000000 */
[----:B--2---:R-:W-:Y:S02]  /*35b0*/  LOP3.LUT P0, RZ, R12, UR12, RZ, 0xc0, !PT ;  /* 0x0000000c0cff7c12 */ /* 0x004fe4000f80c0ff */
[----:B------:R-:W-:Y:S02]  /*35c0*/  LOP3.LUT R14, R14, R11, R7, 0xfe, !PT ;  /* 0x0000000b0e0e7212 */ /* 0x000fe400078efe07 */
[----:B------:R-:W-:Y:S02]  /*35d0*/  SHF.L.U64.HI R15, R6, 0x1, R15 ;  /* 0x00000001060f7819 */ /* 0x000fe4000001020f */
[----:B------:R-:W-:Y:S01]  /*35e0*/  LOP3.LUT P0, RZ, R13, UR13, RZ, 0xc0, P0 ;  /* 0x0000000d0dff7c12 */ /* 0x000fe2000800c0ff */
[----:B------:R-:W-:Y:S01]  /*35f0*/  IMAD.SHL.U32 R7, R14, 0x2, RZ ;  /* 0x000000020e077824 */ /* 0x000fe200078e00ff */
[----:B------:R-:W-:Y:S02]  /*3600*/  SHF.L.U64.HI R11, R8, 0x2, R15 ;  /* 0x00000002080b7819 */ /* 0x000fe4000001020f */
[----:B------:R-:W-:-:S02]  /*3610*/  SEL R6, RZ, 0x1, !P0 ;  /* 0x00000001ff067807 */ /* 0x000fc40004000000 */
[----:B------:R-:W-:Y:S02]  /*3620*/  LOP3.LUT P1, RZ, R12, UR14, RZ, 0xc0, !PT ;  /* 0x0000000e0cff7c12 */ /* 0x000fe4000f82c0ff */
[----:B------:R-:W-:Y:S02]  /*3630*/  SHF.L.U64.HI R18, R10, 0x1, R11 ;  /* 0x000000010a127819 */ /* 0x000fe4000001020b */
[----:B------:R-:W-:Y:S02]  /*3640*/  LOP3.LUT R10, R7, R6, RZ, 0xfc, !PT ;  /* 0x00000006070a7212 */ /* 0x000fe400078efcff */
[----:B------:R-:W-:Y:S01]  /*3650*/  LOP3.LUT P0, RZ, R13, UR15, RZ, 0xc0, P1 ;  /* 0x0000000f0dff7c12 */ /* 0x000fe2000880c0ff */
[----:B------:R-:W2:Y:S01]  /*3660*/  LDCU.128 UR12, c[0x3][0x150] ;  /* 0x00c02a00ff0c77ac */ /* 0x000ea20008000c00 */
[----:B-1----:R-:W-:Y:S01]  /*3670*/  LOP3.LUT P1, RZ, R12, UR4, RZ, 0xc0, !PT ;  /* 0x000000040cff7c12 */ /* 0x002fe2000f82c0ff */
[----:B------:R-:W-:Y:S01]  /*3680*/  IMAD.SHL.U32 R7, R10, 0x2, RZ ;  /* 0x000000020a077824 */ /* 0x000fe200078e00ff */
[----:B------:R-:W-:-:S02]  /*3690*/  SEL R8, RZ, 0x1, !P0 ;  /* 0x00000001ff087807 */ /* 0x000fc40004000000 */
[----:B------:R-:W-:Y:S02]  /*36a0*/  LOP3.LUT P2, RZ, R12, UR6, RZ, 0xc0, !PT ;  /* 0x000000060cff7c12 */ /* 0x000fe4000f84c0ff */
[----:B------:R-:W-:Y:S02]  /*36b0*/  LOP3.LUT R8, R7, R8, RZ, 0xfc, !PT ;  /* 0x0000000807087212 */ /* 0x000fe400078efcff */
[C---:B------:R-:W-:Y:S02]  /*36c0*/  LOP3.LUT P1, RZ, R13.reuse, UR5, RZ, 0xc0, P1 ;  /* 0x000000050dff7c12 */ /* 0x040fe4000882c0ff */
[----:B------:R-:W-:Y:S01]  /*36d0*/  LOP3.LUT P0, RZ, R13, UR7, RZ, 0xc0, P2 ;  /* 0x000000070dff7c12 */ /* 0x000fe2000900c0ff */
[----:B------:R-:W-:Y:S01]  /*36e0*/  IMAD.SHL.U32 R7, R8, 0x4, RZ ;  /* 0x0000000408077824 */ /* 0x000fe200078e00ff */
[----:B------:R-:W-:Y:S01]  /*36f0*/  SEL R6, RZ, 0x2, !P1 ;  /* 0x00000002ff067807 */ /* 0x000fe20004800000 */
[----:B------:R-:W1:Y:S01]  /*3700*/  LDCU.128 UR4, c[0x3][0x160] ;  /* 0x00c02c00ff0477ac */ /* 0x000e620008000c00 */
[----:B------:R-:W-:-:S02]  /*3710*/  SEL R11, RZ, 0x1, !P0 ;  /* 0x00000001ff0b7807 */ /* 0x000fc40004000000 */
[C---:B-----5:R-:W-:Y:S02]  /*3720*/  LOP3.LUT P2, RZ, R12.reuse, UR8, RZ, 0xc0, !PT ;  /* 0x000000080cff7c12 */ /* 0x060fe4000f84c0ff */
[----:B------:R-:W-:Y:S02]  /*3730*/  LOP3.LUT R11, R11, R7, R6, 0xfe, !PT ;  /* 0x000000070b0b7212 */ /* 0x000fe400078efe06 */
[----:B------:R-:W-:Y:S02]  /*3740*/  LOP3.LUT P0, RZ, R13, UR9, RZ, 0xc0, P2 ;  /* 0x000000090dff7c12 */ /* 0x000fe4000900c0ff */
[----:B------:R-:W-:Y:S01]  /*3750*/  LOP3.LUT P1, RZ, R12, UR10, RZ, 0xc0, !PT ;  /* 0x0000000a0cff7c12 */ /* 0x000fe2000f82c0ff */
[----:B------:R-:W-:Y:S01]  /*3760*/  IMAD.SHL.U32 R7, R11, 0x2, RZ ;  /* 0x000000020b077824 */ /* 0x000fe200078e00ff */
[----:B------:R-:W-:Y:S02]  /*3770*/  SEL R6, RZ, 0x1, !P0 ;  /* 0x00000001ff067807 */ /* 0x000fe40004000000 */
[----:B------:R-:W-:-:S02]  /*3780*/  SHF.L.U64.HI R9, R9, 0x1, R18 ;  /* 0x0000000109097819 */ /* 0x000fc40000010212 */
[----:B------:R-:W-:Y:S02]  /*3790*/  LOP3.LUT R6, R7, R6, RZ, 0xfc, !PT ;  /* 0x0000000607067212 */ /* 0x000fe400078efcff */
[----:B------:R-:W-:Y:S01]  /*37a0*/  LOP3.LUT P0, RZ, R13, UR11, RZ, 0xc0, P1 ;  /* 0x0000000b0dff7c12 */ /* 0x000fe2000880c0ff */
[----:B------:R-:W5:Y:S01]  /*37b0*/  LDCU.128 UR8, c[0x3][0x170] ;  /* 0x00c02e00ff0877ac */ /* 0x000f620008000c00 */
[----:B------:R-:W-:Y:S01]  /*37c0*/  SHF.L.U64.HI R9, R0, 0x2, R9 ;  /* 0x0000000200097819 */ /* 0x000fe20000010209 */
[----:B------:R-:W-:Y:S01]  /*37d0*/  IMAD.SHL.U32 R0, R6, 0x2, RZ ;  /* 0x0000000206007824 */ /* 0x000fe200078e00ff */
[----:B------:R-:W-:Y:S02]  /*37e0*/  SEL R15, RZ, 0x1, !P0 ;  /* 0x00000001ff0f7807 */ /* 0x000fe40004000000 */
[C---:B--2---:R-:W-:Y:S02]  /*37f0*/  LOP3.LUT P1, RZ, R12.reuse, UR12, RZ, 0xc0, !PT ;  /* 0x0000000c0cff7c12 */ /* 0x044fe4000f82c0ff */
[----:B------:R-:W-:-:S02]  /*3800*/  LOP3.LUT P2, RZ, R12, UR14, RZ, 0xc0, !PT ;  /* 0x0000000e0cff7c12 */ /* 0x000fc4000f84c0ff */
[----:B------:R-:W-:Y:S02]  /*3810*/  LOP3.LUT R15, R0, R15, RZ, 0xfc, !PT ;  /* 0x0000000f000f7212 */ /* 0x000fe400078efcff */
[----:B------:R-:W-:Y:S02]  /*3820*/  SHF.L.U64.HI R9, R14, 0x1, R9 ;  /* 0x000000010e097819 */ /* 0x000fe40000010209 */
[----:B------:R-:W-:Y:S01]  /*3830*/  LOP3.LUT P1, RZ, R13, UR13, RZ, 0xc0, P1 ;  /* 0x0000000d0dff7c12 */ /* 0x000fe2000882c0ff */
[----:B------:R-:W-:Y:S01]  /*3840*/  IMAD.SHL.U32 R0, R15, 0x4, RZ ;  /* 0x000000040f007824 */ /* 0x000fe200078e00ff */
[----:B------:R-:W-:Y:S01]  /*3850*/  LOP3.LUT P0, RZ, R13, UR15, RZ, 0xc0, P2 ;  /* 0x0000000f0dff7c12 */ /* 0x000fe2000900c0ff */
[----:B------:R-:W2:Y:S01]  /*3860*/  LDCU.128 UR12, c[0x3][0x180] ;  /* 0x00c03000ff0c77ac */ /* 0x000ea20008000c00 */
[----:B------:R-:W-:Y:S02]  /*3870*/  SHF.L.U64.HI R9, R10, 0x1, R9 ;  /* 0x000000010a097819 */ /* 0x000fe40000010209 */
[----:B------:R-:W-:-:S02]  /*3880*/  SEL R7, RZ, 0x2, !P1 ;  /* 0x00000002ff077807 */ /* 0x000fc40004800000 */
[----:B------:R-:W-:Y:S02]  /*3890*/  SEL R10, RZ, 0x1, !P0 ;  /* 0x00000001ff0a7807 */ /* 0x000fe40004000000 */
[----:B-1----:R-:W-:Y:S02]  /*38a0*/  LOP3.LUT P2, RZ, R12, UR4, RZ, 0xc0, !PT ;  /* 0x000000040cff7c12 */ /* 0x002fe4000f84c0ff */
[----:B------:R-:W-:Y:S02]  /*38b0*/  LOP3.LUT R10, R10, R0, R7, 0xfe, !PT ;  /* 0x000000000a0a7212 */ /* 0x000fe400078efe07 */
[----:B------:R-:W-:Y:S02]  /*38c0*/  LOP3.LUT P0, RZ, R13, UR5, RZ, 0xc0, P2 ;  /* 0x000000050dff7c12 */ /* 0x000fe4000900c0ff */
[----:B------:R-:W-:Y:S01]  /*38d0*/  SHF.L.U64.HI R8, R8, 0x2, R9 ;  /* 0x0000000208087819 */ /* 0x000fe20000010209 */
[----:B------:R-:W-:Y:S01]  /*38e0*/  IMAD.SHL.U32 R0, R10, 0x2, RZ ;  /* 0x000000020a007824 */ /* 0x000fe200078e00ff */
[----:B------:R-:W-:-:S02]  /*38f0*/  SEL R9, RZ, 0x1, !P0 ;  /* 0x00000001ff097807 */ /* 0x000fc40004000000 */
[----:B------:R-:W-:Y:S02]  /*3900*/  LOP3.LUT P1, RZ, R12, UR6, RZ, 0xc0, !PT ;  /* 0x000000060cff7c12 */ /* 0x000fe4000f82c0ff */
[----:B------:R-:W-:Y:S02]  /*3910*/  LOP3.LUT R9, R0, R9, RZ, 0xfc, !PT ;  /* 0x0000000900097212 */ /* 0x000fe400078efcff */
[----:B------:R-:W-:Y:S01]  /*3920*/  LOP3.LUT P0, RZ, R13, UR7, RZ, 0xc0, P1 ;  /* 0x000000070dff7c12 */ /* 0x000fe2000880c0ff */
[----:B------:R-:W1:Y:S01]  /*3930*/  LDCU.128 UR4, c[0x3][0x190] ;  /* 0x00c03200ff0477ac */ /* 0x000e620008000c00 */
[----:B------:R-:W-:Y:S01]  /*3940*/  SHF.L.U64.HI R11, R11, 0x1, R8 ;  /* 0x000000010b0b7819 */ /* 0x000fe20000010208 */
[----:B------:R-:W-:Y:S01]  /*3950*/  IMAD.SHL.U32 R7, R9, 0x2, RZ ;  /* 0x0000000209077824 */ /* 0x000fe200078e00ff */
[----:B------:R-:W-:Y:S02]  /*3960*/  SEL R8, RZ, 0x1, !P0 ;  /* 0x00000001ff087807 */ /* 0x000fe40004000000 */
[----:B-----5:R-:W-:-:S02]  /*3970*/  LOP3.LUT P1, RZ, R12, UR8, RZ, 0xc0, !PT ;  /* 0x000000080cff7c12 */ /* 0x020fc4000f82c0ff */
[----:B------:R-:W-:Y:S02]  /*3980*/  LOP3.LUT P2, RZ, R12, UR10, RZ, 0xc0, !PT ;  /* 0x0000000a0cff7c12 */ /* 0x000fe4000f84c0ff */
[----:B------:R-:W-:Y:S02]  /*3990*/  SHF.L.U64.HI R6, R6, 0x1, R11 ;  /* 0x0000000106067819 */ /* 0x000fe4000001020b */
[----:B------:R-:W-:Y:S02]  /*39a0*/  LOP3.LUT R8, R7, R8, RZ, 0xfc, !PT ;  /* 0x0000000807087212 */ /* 0x000fe400078efcff */
[C---:B------:R-:W-:Y:S02]  /*39b0*/  LOP3.LUT P1, RZ, R13.reuse, UR9, RZ, 0xc0, P1 ;  /* 0x000000090dff7c12 */ /* 0x040fe4000882c0ff */
[----:B------:R-:W-:Y:S01]  /*39c0*/  LOP3.LUT P0, RZ, R13, UR11, RZ, 0xc0, P2 ;  /* 0x0000000b0dff7c12 */ /* 0x000fe2000900c0ff */
[----:B------:R-:W5:Y:S01]  /*39d0*/  LDCU.128 UR8, c[0x3][0x1a0] ;  /* 0x00c03400ff0877ac */ /* 0x000f620008000c00 */
[----:B------:R-:W-:Y:S01]  /*39e0*/  SHF.L.U64.HI R15, R15, 0x2, R6 ;  /* 0x000000020f0f7819 */ /* 0x000fe20000010206 */
[----:B------:R-:W-:Y:S01]  /*39f0*/  IMAD.SHL.U32 R6, R8, 0x4, RZ ;  /* 0x0000000408067824 */ /* 0x000fe200078e00ff */
[----:B------:R-:W-:-:S02]  /*3a00*/  SEL R0, RZ, 0x2, !P1 ;  /* 0x00000002ff007807 */ /* 0x000fc40004800000 */
[----:B------:R-:W-:Y:S02]  /*3a10*/  SEL R11, RZ, 0x1, !P0 ;  /* 0x00000001ff0b7807 */ /* 0x000fe40004000000 */
[----:B--2---:R-:W-:Y:S02]  /*3a20*/  LOP3.LUT P0, RZ, R12, UR12, RZ, 0xc0, !PT ;  /* 0x0000000c0cff7c12 */ /* 0x004fe4000f80c0ff */
[----:B------:R-:W-:Y:S02]  /*3a30*/  LOP3.LUT R11, R11, R6, R0, 0xfe, !PT ;  /* 0x000000060b0b7212 */ /* 0x000fe400078efe00 */
[----:B------:R-:W-:Y:S02]  /*3a40*/  LOP3.LUT P0, RZ, R13, UR13, RZ, 0xc0, P0 ;  /* 0x0000000d0dff7c12 */ /* 0x000fe4000800c0ff */
[----:B------:R-:W-:Y:S01]  /*3a50*/  SHF.L.U64.HI R10, R10, 0x1, R15 ;  /* 0x000000010a0a7819 */ /* 0x000fe2000001020f */
[----:B------:R-:W-:Y:S01]  /*3a60*/  IMAD.SHL.U32 R7, R11, 0x2, RZ ;  /* 0x000000020b077824 */ /* 0x000fe200078e00ff */
[----:B------:R-:W-:-:S02]  /*3a70*/  SEL R6, RZ, 0x1, !P0 ;  /* 0x00000001ff067807 */ /* 0x000fc40004000000 */
[----:B------:R-:W-:Y:S02]  /*3a80*/  LOP3.LUT P1, RZ, R12, UR14, RZ, 0xc0, !PT ;  /* 0x0000000e0cff7c12 */ /* 0x000fe4000f82c0ff */
[----:B------:R-:W-:Y:S02]  /*3a90*/  LOP3.LUT R6, R7, R6, RZ, 0xfc, !PT ;  /* 0x0000000607067212 */ /* 0x000fe400078efcff */
[----:B------:R-:W-:Y:S02]  /*3aa0*/  SHF.L.U64.HI R9, R9, 0x1, R10 ;  /* 0x0000000109097819 */ /* 0x000fe4000001020a */
[----:B------:R-:W-:Y:S01]  /*3ab0*/  LOP3.LUT P0, RZ, R13, UR15, RZ, 0xc0, P1 ;  /* 0x0000000f0dff7c12 */ /* 0x000fe2000880c0ff */
[----:B------:R-:W-:Y:S01]  /*3ac0*/  IMAD.SHL.U32 R0, R6, 0x2, RZ ;  /* 0x0000000206007824 */ /* 0x000fe200078e00ff */
[----:B------:R-:W-:Y:S01]  /*3ad0*/  SHF.L.U64.HI R8, R8, 0x2, R9 ;  /* 0x0000000208087819 */ /* 0x000fe20000010209 */
[----:B------:R-:W2:Y:S01]  /*3ae0*/  LDCU.128 UR12, c[0x3][0x1b0] ;  /* 0x00c03600ff0c77ac */ /* 0x000ea20008000c00 */
[----:B------:R-:W-:-:S02]  /*3af0*/  SEL R9, RZ, 0x1, !P0 ;  /* 0x00000001ff097807 */ /* 0x000fc40004000000 */
[C---:B-1----:R-:W-:Y:S02]  /*3b00*/  LOP3.LUT P1, RZ, R12.reuse, UR4, RZ, 0xc0, !PT ;  /* 0x000000040cff7c12 */ /* 0x042fe4000f82c0ff */
[----:B------:R-:W-:Y:S02]  /*3b10*/  LOP3.LUT P2, RZ, R12, UR6, RZ, 0xc0, !PT ;  /* 0x000000060cff7c12 */ /* 0x000fe4000f84c0ff */
[----:B------:R-:W-:Y:S02]  /*3b20*/  LOP3.LUT R9, R0, R9, RZ, 0xfc, !PT ;  /* 0x0000000900097212 */ /* 0x000fe400078efcff */
[C---:B------:R-:W-:Y:S01]  /*3b30*/  LOP3.LUT P1, RZ, R13.reuse, UR5, RZ, 0xc0, P1 ;  /* 0x000000050dff7c12 */ /* 0x040fe2000882c0ff */
[----:B------:R-:W1:Y:S01]  /*3b40*/  LDCU.64 UR4, c[0x3][0x240] ;  /* 0x00c04800ff0477ac */ /* 0x000e620008000a00 */
[----:B------:R-:W-:Y:S01]  /*3b50*/  LOP3.LUT P0, RZ, R13, UR7, RZ, 0xc0, P2 ;  /* 0x000000070dff7c12 */ /* 0x000fe2000900c0ff */
[----:B------:R-:W-:Y:S01]  /*3b60*/  IMAD.SHL.U32 R0, R9, 0x4, RZ ;  /* 0x0000000409007824 */ /* 0x000fe200078e00ff */
[----:B------:R-:W-:-:S02]  /*3b70*/  SHF.L.U64.HI R11, R11, 0x1, R8 ;  /* 0x000000010b0b7819 */ /* 0x000fc40000010208 */
[----:B------:R-:W-:Y:S02]  /*3b80*/  SEL R7, RZ, 0x2, !P1 ;  /* 0x00000002ff077807 */ /* 0x000fe40004800000 */
[----:B------:R-:W-:Y:S02]  /*3b90*/  SEL R8, RZ, 0x1, !P0 ;  /* 0x00000001ff087807 */ /* 0x000fe40004000000 */
[----:B-----5:R-:W-:Y:S02]  /*3ba0*/  LOP3.LUT P2, RZ, R12, UR8, RZ, 0xc0, !PT ;  /* 0x000000080cff7c12 */ /* 0x020fe4000f84c0ff */
        /* <DEDUP_REMOVED lines=8> */
[----:B------:R-:W5:Y:S01]  /*3c30*/  LDCU.128 UR8, c[0x3][0x1d0] ;  /* 0x00c03a00ff0877ac */ /* 0x000f620008000c00 */
[C---:B--2---:R-:W-:Y:S01]  /*3c40*/  LOP3.LUT P1, RZ, R12.reuse, UR12, RZ, 0xc0, !PT ;  /* 0x0000000c0cff7c12 */ /* 0x044fe2000f82c0ff */
[----:B------:R-:W-:Y:S01]  /*3c50*/  IMAD.SHL.U32 R7, R11, 0x2, RZ ;  /* 0x000000020b077824 */ /* 0x000fe200078e00ff */
[----:B------:R-:W-:Y:S02]  /*3c60*/  SEL R10, RZ, 0x1, !P0 ;  /* 0x00000001ff0a7807 */ /* 0x000fe40004000000 */
[----:B------:R-:W-:-:S02]  /*3c70*/  LOP3.LUT P2, RZ, R12, UR14, RZ, 0xc0, !PT ;  /* 0x0000000e0cff7c12 */ /* 0x000fc4000f84c0ff */
[----:B------:R-:W-:Y:S02]  /*3c80*/  LOP3.LUT R10, R7, R10, RZ, 0xfc, !PT ;  /* 0x0000000a070a7212 */ /* 0x000fe400078efcff */
[----:B------:R-:W-:Y:S02]  /*3c90*/  SHF.L.U64.HI R9, R9, 0x2, R6 ;  /* 0x0000000209097819 */ /* 0x000fe40000010206 */
[C---:B------:R-:W-:Y:S01]  /*3ca0*/  LOP3.LUT P1, RZ, R13.reuse, UR13, RZ, 0xc0, P1 ;  /* 0x0000000d0dff7c12 */ /* 0x040fe2000882c0ff */
[----:B------:R-:W-:Y:S01]  /*3cb0*/  IMAD.SHL.U32 R6, R10, 0x4, RZ ;  /* 0x000000040a067824 */ /* 0x000fe200078e00ff */
[----:B------:R-:W-:Y:S01]  /*3cc0*/  LOP3.LUT P0, RZ, R13, UR15, RZ, 0xc0, P2 ;  /* 0x0000000f0dff7c12 */ /* 0x000fe2000900c0ff */
[----:B------:R-:W2:Y:S01]  /*3cd0*/  LDCU.128 UR12, c[0x3][0x460] ;  /* 0x00c08c00ff0c77ac */ /* 0x000ea20008000c00 */
[----:B------:R-:W-:Y:S02]  /*3ce0*/  SHF.L.U64.HI R8, R8, 0x1, R9 ;  /* 0x0000000108087819 */ /* 0x000fe40000010209 */
[----:B------:R-:W-:-:S02]  /*3cf0*/  SEL R0, RZ, 0x2, !P1 ;  /* 0x00000002ff007807 */ /* 0x000fc40004800000 */
[----:B------:R-:W-:Y:S02]  /*3d00*/  SEL R9, RZ, 0x1, !P0 ;  /* 0x00000001ff097807 */ /* 0x000fe40004000000 */
[----:B---3--:R-:W-:Y:S02]  /*3d10*/  LOP3.LUT P2, RZ, R12, UR16, RZ, 0xc0, !PT ;  /* 0x000000100cff7c12 */ /* 0x008fe4000f84c0ff */
        /* <DEDUP_REMOVED lines=8> */
[----:B------:R-:W3:Y:S01]  /*3da0*/  LDCU.128 UR16, c[0x3][0x470] ;  /* 0x00c08e00ff1077ac */ /* 0x000ee20008000c00 */
[----:B------:R-:W-:Y:S01]  /*3db0*/  SHF.L.U64.HI R6, R10, 0x2, R11 ;  /* 0x000000020a067819 */ /* 0x000fe2000001020b */
[----:B------:R-:W-:Y:S01]  /*3dc0*/  IMAD.SHL.U32 R0, R8, 0x2, RZ ;  /* 0x0000000208007824 */ /* 0x000fe200078e00ff */
[----:B------:R-:W-:Y:S02]  /*3dd0*/  SEL R11, RZ, 0x1, !P0 ;  /* 0x00000001ff0b7807 */ /* 0x000fe40004000000 */
[----:B-----5:R-:W-:-:S02]  /*3de0*/  LOP3.LUT P1, RZ, R12, UR8, RZ, 0xc0, !PT ;  /* 0x000000080cff7c12 */ /* 0x020fc4000f82c0ff */
[----:B------:R-:W-:Y:S02]  /*3df0*/  LOP3.LUT P2, RZ, R12, UR10, RZ, 0xc0, !PT ;  /* 0x0000000a0cff7c12 */ /* 0x000fe4000f84c0ff */
[----:B------:R-:W-:Y:S02]  /*3e00*/  LOP3.LUT R11, R0, R11, RZ, 0xfc, !PT ;  /* 0x0000000b000b7212 */ /* 0x000fe400078efcff */
[C---:B------:R-:W-:Y:S02]  /*3e10*/  LOP3.LUT P1, RZ, R13.reuse, UR9, RZ, 0xc0, P1 ;  /* 0x000000090dff7c12 */ /* 0x040fe4000882c0ff */
[----:B------:R-:W-:Y:S01]  /*3e20*/  LOP3.LUT P0, RZ, R13, UR11, RZ, 0xc0, P2 ;  /* 0x0000000b0dff7c12 */ /* 0x000fe2000900c0ff */
[----:B------:R-:W-:Y:S01]  /*3e30*/  IMAD.SHL.U32 R0, R11, 0x4, RZ ;  /* 0x000000040b007824 */ /* 0x000fe200078e00ff */
[----:B------:R-:W-:Y:S01]  /*3e40*/  SHF.L.U64.HI R9, R9, 0x1, R6 ;  /* 0x0000000109097819 */ /* 0x000fe20000010206 */
[----:B------:R-:W0:Y:S01]  /*3e50*/  LDCU.128 UR8, c[0x3][0x450] ;  /* 0x00c08a00ff0877ac */ /* 0x000e220008000c00 */
[----:B------:R-:W-:-:S02]  /*3e60*/  SEL R7, RZ, 0x2, !P1 ;  /* 0x00000002ff077807 */ /* 0x000fc40004800000 */
[----:B------:R-:W-:Y:S02]  /*3e70*/  SEL R6, RZ, 0x1, !P0 ;  /* 0x00000001ff067807 */ /* 0x000fe40004000000 */
[----:B----4-:R-:W-:Y:S02]  /*3e80*/  LOP3.LUT P2, RZ, R12, UR20, RZ, 0xc0, !PT ;  /* 0x000000140cff7c12 */ /* 0x010fe4000f84c0ff */
[----:B------:R-:W-:Y:S02]  /*3e90*/  LOP3.LUT R6, R6, R0, R7, 0xfe, !PT ;  /* 0x0000000006067212 */ /* 0x000fe400078efe07 */
[----:B------:R-:W-:Y:S02]  /*3ea0*/  LOP3.LUT P0, RZ, R13, UR21, RZ, 0xc0, P2 ;  /* 0x000000150dff7c12 */ /* 0x000fe4000900c0ff */
[----:B------:R-:W-:Y:S01]  /*3eb0*/  LOP3.LUT P1, RZ, R12, UR22, RZ, 0xc0, !PT ;  /* 0x000000160cff7c12 */ /* 0x000fe2000f82c0ff */
[----:B------:R-:W-:Y:S01]  /*3ec0*/  IMAD.SHL.U32 R7, R6, 0x2, RZ ;  /* 0x0000000206077824 */ /* 0x000fe200078e00ff */
[----:B------:R-:W-:-:S02]  /*3ed0*/  SEL R10, RZ, 0x1, !P0 ;  /* 0x00000001ff0a7807 */ /* 0x000fc40004000000 */
[----:B------:R-:W-:Y:S01]  /*3ee0*/  LOP3.LUT P0, RZ, R13, UR23, RZ, 0xc0, P1 ;  /* 0x000000170dff7c12 */ /* 0x000fe2000880c0ff */
[----:B------:R-:W4:Y:S01]  /*3ef0*/  LDCU.128 UR20, c[0x3][0x480] ;  /* 0x00c09000ff1477ac */ /* 0x000f220008000c00 */
[----:B------:R-:W-:Y:S02]  /*3f00*/  LOP3.LUT R10, R7, R10, RZ, 0xfc, !PT ;  /* 0x0000000a070a7212 */ /* 0x000fe400078efcff */
[----:B------:R-:W-:Y:S02]  /*3f10*/  SHF.L.U64.HI R8, R8, 0x1, R9 ;  /* 0x0000000108087819 */ /* 0x000fe40000010209 */
[----:B------:R-:W-:Y:S01]  /*3f20*/  SEL R9, RZ, 0x1, !P0 ;  /* 0x00000001ff097807 */ /* 0x000fe20004000000 */
[----:B------:R-:W-:Y:S01]  /*3f30*/  IMAD.SHL.U32 R0, R10, 0x2, RZ ;  /* 0x000000020a007824 */ /* 0x000fe200078e00ff */
[C---:B0-----:R-:W-:Y:S02]  /*3f40*/  LOP3.LUT P1, RZ, R12.reuse, UR24, RZ, 0xc0, !PT ;  /* 0x000000180cff7c12 */ /* 0x041fe4000f82c0ff */
[----:B------:R-:W-:-:S02]  /*3f50*/  LOP3.LUT P2, RZ, R12, UR26, RZ, 0xc0, !PT ;  /* 0x0000001a0cff7c12 */ /* 0x000fc4000f84c0ff */
[----:B------:R-:W-:Y:S02]  /*3f60*/  SHF.L.U64.HI R11, R11, 0x2, R8 ;  /* 0x000000020b0b7819 */ /* 0x000fe40000010208 */
[----:B------:R-:W-:Y:S02]  /*3f70*/  LOP3.LUT R9, R0, R9, RZ, 0xfc, !PT ;  /* 0x0000000900097212 */ /* 0x000fe400078efcff */
[C---:B------:R-:W-:Y:S02]  /*3f80*/  LOP3.LUT P1, RZ, R13.reuse, UR25, RZ, 0xc0, P1 ;  /* 0x000000190dff7c12 */ /* 0x040fe4000882c0ff */
[----:B------:R-:W-:Y:S01]  /*3f90*/  LOP3.LUT P0, RZ, R13, UR27, RZ, 0xc0, P2 ;  /* 0x0000001b0dff7c12 */ /* 0x000fe2000900c0ff */
[----:B------:R-:W0:Y:S01]  /*3fa0*/  LDCU.128 UR24, c[0x3][0x490] ;  /* 0x00c09200ff1877ac */ /* 0x000e220008000c00 */
[----:B------:R-:W-:Y:S01]  /*3fb0*/  SHF.L.U64.HI R7, R6, 0x1, R11 ;  /* 0x0000000106077819 */ /* 0x000fe2000001020b */
[----:B------:R-:W-:Y:S01]  /*3fc0*/  IMAD.SHL.U32 R6, R9, 0x4, RZ ;  /* 0x0000000409067824 */ /* 0x000fe200078e00ff */
[----:B------:R-:W-:-:S02]  /*3fd0*/  SEL R0, RZ, 0x2, !P1 ;  /* 0x00000002ff007807 */ /* 0x000fc40004800000 */
[----:B------:R-:W-:Y:S02]  /*3fe0*/  SEL R11, RZ, 0x1, !P0 ;  /* 0x00000001ff0b7807 */ /* 0x000fe40004000000 */
[----:B------:R-:W-:Y:S02]  /*3ff0*/  LOP3.LUT P2, RZ, R12, UR40, RZ, 0xc0, !PT ;  /* 0x000000280cff7c12 */ /* 0x000fe4000f84c0ff */
        /* <DEDUP_REMOVED lines=8> */
[----:B------:R-:W0:Y:S01]  /*4080*/  LDCU.128 UR40, c[0x3][0x4d0] ;  /* 0x00c09a00ff2877ac */ /* 0x000e220008000c00 */
[----:B------:R-:W-:Y:S01]  /*4090*/  SHF.L.U64.HI R6, R9, 0x2, R10 ;  /* 0x0000000209067819 */ /* 0x000fe2000001020a */
[----:B------:R-:W-:Y:S01]  /*40a0*/  IMAD.SHL.U32 R0, R8, 0x2, RZ ;  /* 0x0000000208007824 */ /* 0x000fe200078e00ff */
[----:B------:R-:W-:Y:S02]  /*40b0*/  SEL R9, RZ, 0x1, !P0 ;  /* 0x00000001ff097807 */ /* 0x000fe40004000000 */
[----:B------:R-:W-:-:S02]  /*40c0*/  LOP3.LUT P1, RZ, R12, UR44, RZ, 0xc0, !PT ;  /* 0x0000002c0cff7c12 */ /* 0x000fc4000f82c0ff */
        /* <DEDUP_REMOVED lines=9> */
[----:B------:R-:W-:Y:S02]  /*4160*/  LOP3.LUT P2, RZ, R12, UR60, RZ, 0xc0, !PT ;  /* 0x0000003c0cff7c12 */ /* 0x000fe4000f84c0ff */
[----:B------:R-:W-:Y:S02]  /*4170*/  LOP3.LUT R6, R6, R0, R7, 0xfe, !PT ;  /* 0x0000000006067212 */ /* 0x000fe400078efe07 */
[----:B------:R-:W-:Y:S02]  /*4180*/  LOP3.LUT P0, RZ, R13, UR61, RZ, 0xc0, P2 ;  /* 0x0000003d0dff7c12 */ /* 0x000fe4000900c0ff */
[----:B------:R-:W-:Y:S01]  /*4190*/  LOP3.LUT P1, RZ, R12, UR62, RZ, 0xc0, !PT ;  /* 0x0000003e0cff7c12 */ /* 0x000fe2000f82c0ff */
[----:B------:R-:W-:Y:S01]  /*41a0*/  IMAD.SHL.U32 R7, R6, 0x2, RZ ;  /* 0x0000000206077824 */ /* 0x000fe200078e00ff */
[----:B------:R-:W-:-:S02]  /*41b0*/  SEL R0, RZ, 0x1, !P0 ;  /* 0x00000001ff007807 */ /* 0x000fc40004000000 */
[----:B------:R-:W-:Y:S01]  /*41c0*/  LOP3.LUT P0, RZ, R13, UR63, RZ, 0xc0, P1 ;  /* 0x0000003f0dff7c12 */ /* 0x000fe2000880c0ff */
[----:B------:R-:W0:Y:S01]  /*41d0*/  LDCU.128 UR60, c[0x3][0x520] ;  /* 0x00c0a400ff3c77ac */ /* 0x000e220008000c00 */
[----:B------:R-:W-:Y:S02]  /*41e0*/  LOP3.LUT R0, R7, R0, RZ, 0xfc, !PT ;  /* 0x0000000007007212 */ /* 0x000fe400078efcff */
[----:B------:R-:W-:Y:S02]  /*41f0*/  SHF.L.U64.HI R8, R8, 0x1, R11 ;  /* 0x0000000108087819 */ /* 0x000fe4000001020b */
[----:B------:R-:W-:Y:S01]  /*4200*/  SEL R10, RZ, 0x1, !P0 ;  /* 0x00000001ff0a7807 */ /* 0x000fe20004000000 */
[----:B------:R-:W-:Y:S01]  /*4210*/  IMAD.SHL.U32 R11, R0, 0x2, RZ ;  /* 0x00000002000b7824 */ /* 0x000fe200078e00ff */
[C---:B------:R-:W-:Y:S02]  /*4220*/  LOP3.LUT P1, RZ, R12.reuse, UR64, RZ, 0xc0, !PT ;  /* 0x000000400cff7c12 */ /* 0x040fe4000f82c0ff */
        /* <DEDUP_REMOVED lines=15> */
[C---:B------:R-:W-:Y:S01]  /*4320*/  IMAD.SHL.U32 R7, R8.reuse, 0x2, RZ ;  /* 0x0000000208077824 */ /* 0x040fe200078e00ff */
[----:B------:R-:W-:Y:S01]  /*4330*/  SEL R0, RZ, 0x1, !P0 ;  /* 0x00000001ff007807 */ /* 0x000fe20004000000 */
[----:B------:R-:W-:Y:S01]  /*4340*/  IMAD.MOV.U32 R10, RZ, RZ, RZ ;  /* 0x000000ffff0a7224 */ /* 0x000fe200078e00ff */
[----:B------:R-:W-:-:S02]  /*4350*/  SHF.L.U64.HI R8, R8, 0x1, R9 ;  /* 0x0000000108087819 */ /* 0x000fc40000010209 */
[----:B0-234-:R-:W-:-:S07]  /*4360*/  LOP3.LUT R0, R7, R0, RZ, 0xfc, !PT ;  /* 0x0000000007007212 */ /* 0x01dfce00078efcff */
.L_x_4:
[----:B------:R-:W-:Y:S01]  /*4370*/  LOP3.LUT P0, RZ, R0, UR76, RZ, 0xc0, !PT ;  /* 0x0000004c00ff7c12 */ /* 0x000fe2000f80c0ff */
[----:B------:R-:W-:Y:S01]  /*4380*/  IMAD R6, R10, 0x8, R1 ;  /* 0x000000080a067824 */ /* 0x000fe200078e0201 */
[----:B------:R-:W-:Y:S01]  /*4390*/  SHF.R.S32.HI R20, RZ, 0x1f, R0 ;  /* 0x0000001fff147819 */ /* 0x000fe20000011400 */
[----:B------:R-:W0:Y:S01]  /*43a0*/  LDCU.128 UR72, c[0x3][0x560] ;  /* 0x00c0ac00ff4877ac */ /* 0x000e220008000c00 */
[C---:B------:R-:W-:Y:S02]  /*43b0*/  LOP3.LUT P2, RZ, R0.reuse, UR8, RZ, 0xc0, !PT ;  /* 0x0000000800ff7c12 */ /* 0x040fe4000f84c0ff */
[----:B------:R-:W-:Y:S01]  /*43c0*/  LOP3.LUT P1, RZ, R0, UR10, RZ, 0xc0, !PT ;  /* 0x0000000a00ff7c12 */ /* 0x000fe2000f82c0ff */
[----:B------:R-:W2:Y:S01]  /*43d0*/  LDL.64 R6, [R6] ;  /* 0x0000000006067983 */ /* 0x000ea20000100a00 */
[C---:B------:R-:W-:Y:S01]  /*43e0*/  LOP3.LUT P0, RZ, R20.reuse, UR77, RZ, 0xc0, P0 ;  /* 0x0000004d14ff7c12 */ /* 0x040fe2000800c0ff */
[----:B------:R-:W1:Y:S01]  /*43f0*/  LDCU.128 UR4, c[0x3][0x550] ;  /* 0x00c0aa00ff0477ac */ /* 0x000e620008000c00 */
[----:B------:R-:W-:-:S02]  /*4400*/  LOP3.LUT P2, RZ, R20, UR9, RZ, 0xc0, P2 ;  /* 0x0000000914ff7c12 */ /* 0x000fc4000904c0ff */
[----:B------:R-:W-:Y:S02]  /*4410*/  LOP3.LUT P1, RZ, R20, UR11, RZ, 0xc0, P1 ;  /* 0x0000000b14ff7c12 */ /* 0x000fe4000882c0ff */
[----:B------:R-:W-:Y:S02]  /*4420*/  SEL R9, RZ, 0x4, !P0 ;  /* 0x00000004ff097807 */ /* 0x000fe40004000000 */
[----:B------:R-:W-:Y:S02]  /*4430*/  SEL R12, RZ, 0x2, !P2 ;  /* 0x00000002ff0c7807 */ /* 0x000fe40005000000 */
[----:B------:R-:W-:Y:S02]  /*4440*/  SEL R21, RZ, 0x1, !P1 ;  /* 0x00000001ff157807 */ /* 0x000fe40004800000 */
[----:B------:R-:W-:Y:S02]  /*4450*/  LOP3.LUT P3, RZ, R0, UR12, RZ, 0xc0, !PT ;  /* 0x0000000c00ff7c12 */ /* 0x000fe4000f86c0ff */
[----:B------:R-:W-:-:S02]  /*4460*/  LOP3.LUT R21, R21, R9, R12, 0xfe, !PT ;  /* 0x0000000915157212 */ /* 0x000fc400078efe0c */
[----:B------:R-:W-:-:S03]  /*4470*/  LOP3.LUT P0, RZ, R20, UR13, RZ, 0xc0, P3 ;  /* 0x0000000d14ff7c12 */ /* 0x000fc6000980c0ff */
[----:B------:R-:W-:Y:S01]  /*4480*/  IMAD.SHL.U32 R12, R21, 0x2, RZ ;  /* 0x00000002150c7824 */ /* 0x000fe200078e00ff */
[----:B------:R-:W-:Y:S02]  /*4490*/  SEL R19, RZ, 0x1, !P0 ;  /* 0x00000001ff137807 */ /* 0x000fe40004000000 */
[----:B------:R-:W-:Y:S02]  /*44a0*/  LOP3.LUT P1, RZ, R0, UR14, RZ, 0xc0, !PT ;  /* 0x0000000e00ff7c12 */ /* 0x000fe4000f82c0ff */
[----:B------:R-:W-:Y:S02]  /*44b0*/  LOP3.LUT R19, R12, R19, RZ, 0xfc, !PT ;  /* 0x000000130c137212 */ /* 0x000fe400078efcff */
[----:B------:R-:W-:-:S03]  /*44c0*/  LOP3.LUT P0, RZ, R20, UR15, RZ, 0xc0, P1 ;  /* 0x0000000f14ff7c12 */ /* 0x000fc6000880c0ff */
[----:B------:R-:W-:Y:S01]  /*44d0*/  IMAD.SHL.U32 R9, R19, 0x2, RZ ;  /* 0x0000000213097824 */ /* 0x000fe200078e00ff */
[----:B------:R-:W-:Y:S02]  /*44e0*/  SEL R18, RZ, 0x1, !P0 ;  /* 0x00000001ff127807 */ /* 0x000fe40004000000 */
[C---:B------:R-:W-:Y:S02]  /*44f0*/  LOP3.LUT P1, RZ, R0.reuse, UR16, RZ, 0xc0, !PT ;  /* 0x0000001000ff7c12 */ /* 0x040fe4000f82c0ff */
[----:B------:R-:W-:Y:S02]  /*4500*/  LOP3.LUT P2, RZ, R0, UR18, RZ, 0xc0, !PT ;  /* 0x0000001200ff7c12 */ /* 0x000fe4000f84c0ff */
[----:B------:R-:W-:Y:S02]  /*4510*/  LOP3.LUT R18, R9, R18, RZ, 0xfc, !PT ;  /* 0x0000001209127212 */ /* 0x000fe400078efcff */
[C---:B------:R-:W-:Y:S02]  /*4520*/  LOP3.LUT P1, RZ, R20.reuse, UR17, RZ, 0xc0, P1 ;  /* 0x0000001114ff7c12 */ /* 0x040fe4000882c0ff */
[----:B------:R-:W-:Y:S01]  /*4530*/  LOP3.LUT P0, RZ, R20, UR19, RZ, 0xc0, P2 ;  /* 0x0000001314ff7c12 */ /* 0x000fe2000900c0ff */
[----:B------:R-:W-:Y:S01]  /*4540*/  IMAD.SHL.U32 R11, R18, 0x4, RZ ;  /* 0x00000004120b7824 */ /* 0x000fe200078e00ff */
[----:B------:R-:W-:-:S02]  /*4550*/  SEL R12, RZ, 0x2, !P1 ;  /* 0x00000002ff0c7807 */ /* 0x000fc40004800000 */
[----:B------:R-:W-:Y:S02]  /*4560*/  SEL R9, RZ, 0x1, !P0 ;  /* 0x00000001ff097807 */ /* 0x000fe40004000000 */
[----:B------:R-:W-:Y:S02]  /*4570*/  LOP3.LUT P2, RZ, R0, UR20, RZ, 0xc0, !PT ;  /* 0x0000001400ff7c12 */ /* 0x000fe4000f84c0ff */
[----:B------:R-:W-:Y:S02]  /*4580*/  LOP3.LUT R9, R9, R11, R12, 0xfe, !PT ;  /* 0x0000000b09097212 */ /* 0x000fe400078efe0c */
        /* <DEDUP_REMOVED lines=36> */
[----:B------:R-:W-:Y:S02]  /*47d0*/  LOP3.LUT P0, RZ, R20, UR37, RZ, 0xc0, P2 ;  /* 0x0000002514ff7c12 */ /* 0x000fe4000900c0ff */
[----:B------:R-:W-:Y:S01]  /*47e0*/  SHF.L.U64.HI R22, R21, 0x1, RZ ;  /* 0x0000000115167819 */ /* 0x000fe200000102ff */
[----:B------:R-:W-:Y:S01]  /*47f0*/  IMAD.SHL.U32 R21, R11, 0x2, RZ ;  /* 0x000000020b157824 */ /* 0x000fe200078e00ff */
[----:B------:R-:W-:-:S02]  /*4800*/  SEL R24, RZ, 0x1, !P0 ;  /* 0x00000001ff187807 */ /* 0x000fc40004000000 */
[----:B------:R-:W-:Y:S02]  /*4810*/  LOP3.LUT P1, RZ, R0, UR38, RZ, 0xc0, !PT ;  /* 0x0000002600ff7c12 */ /* 0x000fe4000f82c0ff */
[----:B------:R-:W-:Y:S02]  /*4820*/  SHF.L.U64.HI R19, R19, 0x1, R22 ;  /* 0x0000000113137819 */ /* 0x000fe40000010216 */
[----:B------:R-:W-:Y:S02]  /*4830*/  LOP3.LUT R24, R21, R24, RZ, 0xfc, !PT ;  /* 0x0000001815187212 */ /* 0x000fe400078efcff */
[----:B------:R-:W-:Y:S02]  /*4840*/  LOP3.LUT P0, RZ, R20, UR39, RZ, 0xc0, P1 ;  /* 0x0000002714ff7c12 */ /* 0x000fe4000880c0ff */
[----:B------:R-:W-:Y:S01]  /*4850*/  SHF.L.U64.HI R22, R18, 0x2, R19 ;  /* 0x0000000212167819 */ /* 0x000fe20000010213 */
[----:B------:R-:W-:Y:S01]  /*4860*/  IMAD.SHL.U32 R19, R24, 0x2, RZ ;  /* 0x0000000218137824 */ /* 0x000fe200078e00ff */
[----:B------:R-:W-:-:S02]  /*4870*/  SEL R18, RZ, 0x1, !P0 ;  /* 0x00000001ff127807 */ /* 0x000fc40004000000 */
[C---:B------:R-:W-:Y:S02]  /*4880*/  LOP3.LUT P1, RZ, R0.reuse, UR40, RZ, 0xc0, !PT ;  /* 0x0000002800ff7c12 */ /* 0x040fe4000f82c0ff */
[----:B------:R-:W-:Y:S02]  /*4890*/  LOP3.LUT P0, RZ, R0, UR42, RZ, 0xc0, !PT ;  /* 0x0000002a00ff7c12 */ /* 0x000fe4000f80c0ff */
[----:B------:R-:W-:Y:S02]  /*48a0*/  SHF.L.U64.HI R22, R9, 0x1, R22 ;  /* 0x0000000109167819 */ /* 0x000fe40000010216 */
[----:B------:R-:W-:Y:S02]  /*48b0*/  LOP3.LUT R9, R19, R18, RZ, 0xfc, !PT ;  /* 0x0000001213097212 */ /* 0x000fe400078efcff */
[C---:B------:R-:W-:Y:S02]  /*48c0*/  LOP3.LUT P1, RZ, R20.reuse, UR41, RZ, 0xc0, P1 ;  /* 0x0000002914ff7c12 */ /* 0x040fe4000882c0ff */
[----:B------:R-:W-:Y:S01]  /*48d0*/  LOP3.LUT P0, RZ, R20, UR43, RZ, 0xc0, P0 ;  /* 0x0000002b14ff7c12 */ /* 0x000fe2000800c0ff */
[----:B------:R-:W-:Y:S01]  /*48e0*/  IMAD.SHL.U32 R21, R9, 0x4, RZ ;  /* 0x0000000409157824 */ /* 0x000fe200078e00ff */
[----:B------:R-:W-:-:S02]  /*48f0*/  SEL R19, RZ, 0x2, !P1 ;  /* 0x00000002ff137807 */ /* 0x000fc40004800000 */
[----:B------:R-:W-:Y:S02]  /*4900*/  SEL R18, RZ, 0x1, !P0 ;  /* 0x00000001ff127807 */ /* 0x000fe40004000000 */
[----:B------:R-:W-:Y:S02]  /*4910*/  LOP3.LUT P2, RZ, R0, UR44, RZ, 0xc0, !PT ;  /* 0x0000002c00ff7c12 */ /* 0x000fe4000f84c0ff */
[----:B------:R-:W-:Y:S02]  /*4920*/  SHF.L.U64.HI R22, R17, 0x1, R22 ;  /* 0x0000000111167819 */ /* 0x000fe40000010216 */
[----:B------:R-:W-:Y:S02]  /*4930*/  LOP3.LUT R18, R18, R21, R19, 0xfe, !PT ;  /* 0x0000001512127212 */ /* 0x000fe400078efe13 */
[----:B------:R-:W-:Y:S02]  /*4940*/  LOP3.LUT P0, RZ, R20, UR45, RZ, 0xc0, P2 ;  /* 0x0000002d14ff7c12 */ /* 0x000fe4000900c0ff */
[----:B------:R-:W-:Y:S01]  /*4950*/  SHF.L.U64.HI R17, R15, 0x2, R22 ;  /* 0x000000020f117819 */ /* 0x000fe20000010216 */
[----:B------:R-:W-:Y:S01]  /*4960*/  IMAD.SHL.U32 R22, R18, 0x2, RZ ;  /* 0x0000000212167824 */ /* 0x000fe200078e00ff */
[----:B------:R-:W-:-:S02]  /*4970*/  SEL R15, RZ, 0x1, !P0 ;  /* 0x00000001ff0f7807 */ /* 0x000fc40004000000 */
[----:B------:R-:W-:Y:S02]  /*4980*/  LOP3.LUT P1, RZ, R0, UR46, RZ, 0xc0, !PT ;  /* 0x0000002e00ff7c12 */ /* 0x000fe4000f82c0ff */
[----:B------:R-:W-:Y:S02]  /*4990*/  LOP3.LUT R15, R22, R15, RZ, 0xfc, !PT ;  /* 0x0000000f160f7212 */ /* 0x000fe400078efcff */
[----:B------:R-:W-:Y:S02]  /*49a0*/  LOP3.LUT P1, RZ, R20, UR47, RZ, 0xc0, P1 ;  /* 0x0000002f14ff7c12 */ /* 0x000fe4000882c0ff */
[----:B------:R-:W-:Y:S01]  /*49b0*/  SHF.L.U64.HI R26, R14, 0x1, R17 ;  /* 0x000000010e1a7819 */ /* 0x000fe20000010211 */
[----:B------:R-:W-:Y:S01]  /*49c0*/  IMAD.SHL.U32 R14, R15, 0x2, RZ ;  /* 0x000000020f0e7824 */ /* 0x000fe200078e00ff */
[----:B------:R-:W-:Y:S02]  /*49d0*/  SEL R17, RZ, 0x1, !P1 ;  /* 0x00000001ff117807 */ /* 0x000fe40004800000 */
[----:B------:R-:W-:-:S02]  /*49e0*/  LOP3.LUT P2, RZ, R0, UR48, RZ, 0xc0, !PT ;  /* 0x0000003000ff7c12 */ /* 0x000fc4000f84c0ff */
[----:B------:R-:W-:Y:S02]  /*49f0*/  LOP3.LUT P4, RZ, R0, UR50, RZ, 0xc0, !PT ;  /* 0x0000003200ff7c12 */ /* 0x000fe4000f88c0ff */
[----:B------:R-:W-:Y:S02]  /*4a00*/  LOP3.LUT R17, R14, R17, RZ, 0xfc, !PT ;  /* 0x000000110e117212 */ /* 0x000fe400078efcff */
[----:B------:R-:W-:Y:S02]  /*4a10*/  SHF.L.U64.HI R13, R13, 0x1, R26 ;  /* 0x000000010d0d7819 */ /* 0x000fe4000001021a */
[C---:B------:R-:W-:Y:S02]  /*4a20*/  LOP3.LUT P2, RZ, R20.reuse, UR49, RZ, 0xc0, P2 ;  /* 0x0000003114ff7c12 */ /* 0x040fe4000904c0ff */
[----:B------:R-:W-:Y:S01]  /*4a30*/  LOP3.LUT P1, RZ, R20, UR51, RZ, 0xc0, P4 ;  /* 0x0000003314ff7c12 */ /* 0x000fe2000a02c0ff */
[----:B------:R-:W-:Y:S01]  /*4a40*/  IMAD.SHL.U32 R14, R17, 0x4, RZ ;  /* 0x00000004110e7824 */ /* 0x000fe200078e00ff */
[----:B------:R-:W-:-:S02]  /*4a50*/  SHF.L.U64.HI R22, R12, 0x2, R13 ;  /* 0x000000020c167819 */ /* 0x000fc4000001020d */
[----:B------:R-:W-:Y:S02]  /*4a60*/  SEL R12, RZ, 0x2, !P2 ;  /* 0x00000002ff0c7807 */ /* 0x000fe40005000000 */
        /* <DEDUP_REMOVED lines=10> */
[----:B0-----:R-:W-:Y:S01]  /*4b10*/  LOP3.LUT P5, RZ, R0, UR74, RZ, 0xc0, !PT ;  /* 0x0000004a00ff7c12 */ /* 0x001fe2000f8ac0ff */
[----:B------:R-:W-:Y:S01]  /*4b20*/  IMAD.SHL.U32 R12, R14, 0x2, RZ ;  /* 0x000000020e0c7824 */ /* 0x000fe200078e00ff */
[----:B------:R-:W-:Y:S02]  /*4b30*/  SEL R11, RZ, 0x1, !P2 ;  /* 0x00000001ff0b7807 */ /* 0x000fe40005000000 */
[----:B------:R-:W-:-:S02]  /*4b40*/  LOP3.LUT P1, RZ, R20, UR75, RZ, 0xc0, P5 ;  /* 0x0000004b14ff7c12 */ /* 0x000fc4000a82c0ff */
[C---:B------:R-:W-:Y:S02]  /*4b50*/  LOP3.LUT P6, RZ, R0.reuse, UR56, RZ, 0xc0, !PT ;  /* 0x0000003800ff7c12 */ /* 0x040fe4000f8cc0ff */
[----:B------:R-:W-:Y:S02]  /*4b60*/  LOP3.LUT P5, RZ, R0, UR58, RZ, 0xc0, !PT ;  /* 0x0000003a00ff7c12 */ /* 0x000fe4000f8ac0ff */
[----:B------:R-:W-:Y:S02]  /*4b70*/  LOP3.LUT R11, R12, R11, RZ, 0xfc, !PT ;  /* 0x0000000b0c0b7212 */ /* 0x000fe400078efcff */
        /* <DEDUP_REMOVED lines=8> */
[----:B------:R-:W-:-:S03]  /*4c00*/  LOP3.LUT P2, RZ, R20, UR61, RZ, 0xc0, P2 ;  /* 0x0000003d14ff7c12 */ /* 0x000fc6000904c0ff */
[----:B------:R-:W-:Y:S01]  /*4c10*/  IMAD.SHL.U32 R26, R12, 0x2, RZ ;  /* 0x000000020c1a7824 */ /* 0x000fe200078e00ff */
[----:B------:R-:W-:Y:S02]  /*4c20*/  SEL R21, RZ, 0x1, !P2 ;  /* 0x00000001ff157807 */ /* 0x000fe40005000000 */
        /* <DEDUP_REMOVED lines=9> */
[----:B------:R-:W-:Y:S02]  /*4cc0*/  LOP3.LUT R18, R18, R23, RZ, 0xfc, !PT ;  /* 0x0000001712127212 */ /* 0x000fe400078efcff */
[C---:B------:R-:W-:Y:S02]  /*4cd0*/  LOP3.LUT P5, RZ, R20.reuse, UR65, RZ, 0xc0, P5 ;  /* 0x0000004114ff7c12 */ /* 0x040fe4000a8ac0ff */
[----:B------:R-:W-:Y:S02]  /*4ce0*/  LOP3.LUT P2, RZ, R20, UR67, RZ, 0xc0, P2 ;  /* 0x0000004314ff7c12 */ /* 0x000fe4000904c0ff */
[----:B------:R-:W-:Y:S01]  /*4cf0*/  SHF.L.U64.HI R24, R15, 0x1, R24 ;  /* 0x000000010f187819 */ /* 0x000fe20000010218 */
[----:B------:R-:W-:Y:S01]  /*4d00*/  IMAD.SHL.U32 R15, R18, 0x4, RZ ;  /* 0x00000004120f7824 */ /* 0x000fe200078e00ff */
[----:B------:R-:W-:-:S02]  /*4d10*/  SEL R19, RZ, 0x2, !P5 ;  /* 0x00000002ff137807 */ /* 0x000fc40006800000 */
[----:B------:R-:W-:Y:S02]  /*4d20*/  SEL R22, RZ, 0x1, !P2 ;  /* 0x00000001ff167807 */ /* 0x000fe40005000000 */
[----:B------:R-:W-:Y:S02]  /*4d30*/  LOP3.LUT P5, RZ, R0, UR68, RZ, 0xc0, !PT ;  /* 0x0000004400ff7c12 */ /* 0x000fe4000f8ac0ff */
[----:B------:R-:W-:Y:S02]  /*4d40*/  LOP3.LUT R15, R22, R15, R19, 0xfe, !PT ;  /* 0x0000000f160f7212 */ /* 0x000fe400078efe13 */
[----:B------:R-:W-:Y:S02]  /*4d50*/  SHF.L.U64.HI R24, R17, 0x2, R24 ;  /* 0x0000000211187819 */ /* 0x000fe40000010218 */
[----:B------:R-:W-:Y:S01]  /*4d60*/  LOP3.LUT P5, RZ, R20, UR69, RZ, 0xc0, P5 ;  /* 0x0000004514ff7c12 */ /* 0x000fe2000a8ac0ff */
[----:B------:R-:W-:Y:S01]  /*4d70*/  IMAD.SHL.U32 R22, R15, 0x2, RZ ;  /* 0x000000020f167824 */ /* 0x000fe200078e00ff */
[----:B------:R-:W-:-:S02]  /*4d80*/  SHF.L.U64.HI R13, R13, 0x1, R24 ;  /* 0x000000010d0d7819 */ /* 0x000fc40000010218 */
        /* <DEDUP_REMOVED lines=18> */
[----:B------:R-:W-:Y:S02]  /*4eb0*/  LOP3.LUT P4, RZ, R0, UR72, RZ, 0xc0, !PT ;  /* 0x0000004800ff7c12 */ /* 0x000fe4000f88c0ff */
[----:B------:R-:W-:Y:S02]  /*4ec0*/  LOP3.LUT R11, R22, R11, R17, 0xfe, !PT ;  /* 0x0000000b160b7212 */ /* 0x000fe400078efe11 */
[----:B------:R-:W-:Y:S01]  /*4ed0*/  LOP3.LUT P4, RZ, R20, UR73, RZ, 0xc0, P4 ;  /* 0x0000004914ff7c12 */ /* 0x000fe2000a08c0ff */
[----:B------:R-:W1:Y:S01]  /*4ee0*/  LDCU.128 UR72, c[0x3][0x580] ;  /* 0x00c0b000ff4877ac */ /* 0x000e620008000c00 */
[----:B------:R-:W-:Y:S01]  /*4ef0*/  SHF.L.U64.HI R17, R9, 0x1, R24 ;  /* 0x0000000109117819 */ /* 0x000fe20000010218 */
[----:B------:R-:W-:Y:S01]  /*4f00*/  IMAD.SHL.U32 R9, R11, 0x2, RZ ;  /* 0x000000020b097824 */ /* 0x000fe200078e00ff */
[----:B------:R-:W-:-:S04]  /*4f10*/  SEL R14, RZ, 0x1, !P4 ;  /* 0x00000001ff0e7807 */ /* 0x000fc80006000000 */
[----:B------:R-:W-:Y:S02]  /*4f20*/  LOP3.LUT R14, R9, R14, RZ, 0xfc, !PT ;  /* 0x0000000e090e7212 */ /* 0x000fe400078efcff */
[----:B------:R-:W-:Y:S02]  /*4f30*/  SHF.L.U64.HI R22, R18, 0x2, R17 ;  /* 0x0000000212167819 */ /* 0x000fe40000010211 */
[----:B------:R-:W-:Y:S01]  /*4f40*/  SEL R17, RZ, 0x1, !P1 ;  /* 0x00000001ff117807 */ /* 0x000fe20004800000 */
[----:B------:R-:W-:Y:S01]  /*4f50*/  IMAD.SHL.U32 R18, R14, 0x2, RZ ;  /* 0x000000020e127824 */ /* 0x000fe200078e00ff */
[C---:B0-----:R-:W-:Y:S02]  /*4f60*/  LOP3.LUT P6, RZ, R0.reuse, UR4, RZ, 0xc0, !PT ;  /* 0x0000000400ff7c12 */ /* 0x041fe4000f8cc0ff */
[----:B------:R-:W-:Y:S02]  /*4f70*/  LOP3.LUT P2, RZ, R0, UR6, RZ, 0xc0, !PT ;  /* 0x0000000600ff7c12 */ /* 0x000fe4000f84c0ff */
[----:B------:R-:W-:-:S02]  /*4f80*/  SHF.L.U64.HI R22, R15, 0x1, R22 ;  /* 0x000000010f167819 */ /* 0x000fc40000010216 */
[----:B------:R-:W-:Y:S02]  /*4f90*/  LOP3.LUT R17, R18, R17, RZ, 0xfc, !PT ;  /* 0x0000001112117212 */ /* 0x000fe400078efcff */
[C---:B------:R-:W-:Y:S02]  /*4fa0*/  LOP3.LUT P6, RZ, R20.reuse, UR5, RZ, 0xc0, P6 ;  /* 0x0000000514ff7c12 */ /* 0x040fe4000b0cc0ff */
[----:B------:R-:W-:Y:S01]  /*4fb0*/  LOP3.LUT P2, RZ, R20, UR7, RZ, 0xc0, P2 ;  /* 0x0000000714ff7c12 */ /* 0x000fe2000904c0ff */
[----:B------:R-:W0:Y:S01]  /*4fc0*/  LDCU.128 UR4, c[0x3][0x590] ;  /* 0x00c0b200ff0477ac */ /* 0x000e220008000c00 */
[----:B------:R-:W-:Y:S01]  /*4fd0*/  SHF.L.U64.HI R15, R13, 0x1, R22 ;  /* 0x000000010d0f7819 */ /* 0x000fe20000010216 */
[----:B------:R-:W-:Y:S01]  /*4fe0*/  IMAD.SHL.U32 R13, R17, 0x4, RZ ;  /* 0x00000004110d7824 */ /* 0x000fe200078e00ff */
[----:B------:R-:W-:Y:S02]  /*4ff0*/  SEL R18, RZ, 0x2, !P6 ;  /* 0x00000002ff127807 */ /* 0x000fe40007000000 */
[----:B------:R-:W-:-:S02]  /*5000*/  SEL R9, RZ, 0x1, !P2 ;  /* 0x00000001ff097807 */ /* 0x000fc40005000000 */
[----:B-1----:R-:W-:Y:S02]  /*5010*/  LOP3.LUT P5, RZ, R0, UR72, RZ, 0xc0, !PT ;  /* 0x0000004800ff7c12 */ /* 0x002fe4000f8ac0ff */
[----:B------:R-:W-:Y:S02]  /*5020*/  LOP3.LUT R9, R9, R13, R18, 0xfe, !PT ;  /* 0x0000000d09097212 */ /* 0x000fe400078efe12 */
[----:B------:R-:W-:Y:S02]  /*5030*/  LOP3.LUT P5, RZ, R20, UR73, RZ, 0xc0, P5 ;  /* 0x0000004914ff7c12 */ /* 0x000fe4000a8ac0ff */
[----:B------:R-:W-:Y:S01]  /*5040*/  SHF.L.U64.HI R18, R12, 0x2, R15 ;  /* 0x000000020c127819 */ /* 0x000fe2000001020f */
[----:B------:R-:W-:Y:S01]  /*5050*/  IMAD.SHL.U32 R12, R9, 0x2, RZ ;  /* 0x00000002090c7824 */ /* 0x000fe200078e00ff */
[----:B------:R-:W-:Y:S02]  /*5060*/  LOP3.LUT P0, RZ, R0, UR74, RZ, 0xc0, !PT ;  /* 0x0000004a00ff7c12 */ /* 0x000fe4000f80c0ff */
[----:B------:R-:W-:-:S02]  /*5070*/  SEL R15, RZ, 0x1, !P5 ;  /* 0x00000001ff0f7807 */ /* 0x000fc40006800000 */
[----:B------:R-:W-:Y:S01]  /*5080*/  LOP3.LUT P0, RZ, R20, UR75, RZ, 0xc0, P0 ;  /* 0x0000004b14ff7c12 */ /* 0x000fe2000800c0ff */
[----:B------:R-:W1:Y:S01]  /*5090*/  LDCU.128 UR72, c[0x3][0x5a0] ;  /* 0x00c0b400ff4877ac */ /* 0x000e620008000c00 */
[----:B------:R-:W-:Y:S02]  /*50a0*/  SHF.L.U64.HI R11, R11, 0x1, R18 ;  /* 0x000000010b0b7819 */ /* 0x000fe40000010212 */
[----:B------:R-:W-:Y:S02]  /*50b0*/  LOP3.LUT R15, R12, R15, RZ, 0xfc, !PT ;  /* 0x0000000f0c0f7212 */ /* 0x000fe400078efcff */
[----:B------:R-:W-:Y:S02]  /*50c0*/  SHF.L.U64.HI R18, R14, 0x1, R11 ;  /* 0x000000010e127819 */ /* 0x000fe4000001020b */
[----:B------:R-:W-:Y:S01]  /*50d0*/  SEL R14, RZ, 0x1, !P0 ;  /* 0x00000001ff0e7807 */ /* 0x000fe20004000000 */
[----:B------:R-:W-:Y:S01]  /*50e0*/  IMAD.SHL.U32 R11, R15, 0x2, RZ ;  /* 0x000000020f0b7824 */ /* 0x000fe200078e00ff */
[----:B0-----:R-:W-:-:S02]  /*50f0*/  LOP3.LUT P3, RZ, R0, UR4, RZ, 0xc0, !PT ;  /* 0x0000000400ff7c12 */ /* 0x001fc4000f86c0ff */
        /* <DEDUP_REMOVED lines=10> */
[----:B------:R-:W-:Y:S02]  /*51a0*/  SHF.L.U64.HI R18, R17, 0x2, R18 ;  /* 0x0000000211127819 */ /* 0x000fe40000010212 */
[----:B------:R-:W-:Y:S01]  /*51b0*/  LOP3.LUT P1, RZ, R20, UR73, RZ, 0xc0, P1 ;  /* 0x0000004914ff7c12 */ /* 0x000fe2000882c0ff */
[----:B------:R-:W-:Y:S01]  /*51c0*/  IMAD.SHL.U32 R12, R11, 0x2, RZ ;  /* 0x000000020b0c7824 */ /* 0x000fe200078e00ff */
[----:B------:R-:W-:Y:S02]  /*51d0*/  LOP3.LUT P2, RZ, R0, UR74, RZ, 0xc0, !PT ;  /* 0x0000004a00ff7c12 */ /* 0x000fe4000f84c0ff */
[----:B------:R-:W-:-:S02]  /*51e0*/  SHF.L.U64.HI R18, R9, 0x1, R18 ;  /* 0x0000000109127819 */ /* 0x000fc40000010212 */
[----:B------:R-:W-:Y:S02]  /*51f0*/  SEL R9, RZ, 0x1, !P1 ;  /* 0x00000001ff097807 */ /* 0x000fe40004800000 */
        /* <DEDUP_REMOVED lines=24> */
[----:B------:R-:W-:Y:S02]  /*5380*/  SHF.L.U64.HI R11, R11, 0x1, R14 ;  /* 0x000000010b0b7819 */ /* 0x000fe4000001020e */
[----:B--2---:R-:W-:Y:S02]  /*5390*/  LOP3.LUT R12, R6, R12, R9, 0x1e, !PT ;  /* 0x0000000c060c7212 */ /* 0x004fe400078e1e09 */
[----:B------:R-:W-:-:S04]  /*53a0*/  LOP3.LUT R11, R11, R7, RZ, 0x3c, !PT ;  /* 0x000000070b0b7212 */ /* 0x000fc800078e3cff */
[C-C-:B------:R-:W-:Y:S02]  /*53b0*/  SHF.R.S64 R9, R12.reuse, 0x6, R11.reuse ;  /* 0x000000060c097819 */ /* 0x140fe4000000100b */
[--C-:B------:R-:W-:Y:S02]  /*53c0*/  SHF.R.S32.HI R14, RZ, 0x6, R11.reuse ;  /* 0x00000006ff0e7819 */ /* 0x100fe4000001140b */
[--C-:B------:R-:W-:Y:S02]  /*53d0*/  SHF.R.S64 R18, R12, 0xc, R11.reuse ;  /* 0x0000000c0c127819 */ /* 0x100fe4000000100b */
[----:B------:R-:W-:Y:S02]  /*53e0*/  SHF.R.U64 R6, R9, 0x4, R14 ;  /* 0x0000000409067819 */ /* 0x000fe4000000120e */
[----:B------:R-:W-:Y:S02]  /*53f0*/  SHF.R.S32.HI R13, RZ, 0xc, R11 ;  /* 0x0000000cff0d7819 */ /* 0x000fe4000001140b */
[----:B------:R-:W-:-:S02]  /*5400*/  LOP3.LUT R6, R6, 0x2, RZ, 0xc0, !PT ;  /* 0x0000000206067812 */ /* 0x000fc400078ec0ff */
[----:B------:R-:W-:Y:S02]  /*5410*/  SHF.R.U64 R15, R18, 0x4, R13 ;  /* 0x00000004120f7819 */ /* 0x000fe4000000120d */
[----:B------:R-:W-:Y:S02]  /*5420*/  SHF.R.U64 R7, R9, 0x1, R14 ;  /* 0x0000000109077819 */ /* 0x000fe4000000120e */
[----:B------:R-:W-:Y:S02]  /*5430*/  LOP3.LUT R6, R6, 0x1, R9, 0xf8, !PT ;  /* 0x0000000106067812 */ /* 0x000fe400078ef809 */
[--C-:B------:R-:W-:Y:S02]  /*5440*/  SHF.R.S64 R24, R12, 0x12, R11.reuse ;  /* 0x000000120c187819 */ /* 0x100fe4000000100b */
[----:B------:R-:W-:Y:S02]  /*5450*/  SHF.R.S32.HI R9, RZ, 0x12, R11 ;  /* 0x00000012ff097819 */ /* 0x000fe4000001140b */
[----:B------:R-:W-:-:S02]  /*5460*/  LOP3.LUT R15, R15, 0x2, RZ, 0xc0, !PT ;  /* 0x000000020f0f7812 */ /* 0x000fc400078ec0ff */
[----:B------:R-:W-:Y:S02]  /*5470*/  SHF.R.U64 R14, R18, 0x1, R13 ;  /* 0x00000001120e7819 */ /* 0x000fe4000000120d */
[C-C-:B------:R-:W-:Y:S02]  /*5480*/  SHF.R.U64 R13, R12.reuse, 0x4, R11.reuse ;  /* 0x000000040c0d7819 */ /* 0x140fe4000000120b */
[--C-:B------:R-:W-:Y:S02]  /*5490*/  SHF.R.S64 R19, R12, 0x18, R11.reuse ;  /* 0x000000180c137819 */ /* 0x100fe4000000100b */
[----:B------:R-:W-:Y:S02]  /*54a0*/  SHF.R.S32.HI R20, RZ, 0x18, R11 ;  /* 0x00000018ff147819 */ /* 0x000fe4000001140b */
[----:B------:R-:W-:Y:S02]  /*54b0*/  SHF.R.U64 R17, R24, 0x4, R9 ;  /* 0x0000000418117819 */ /* 0x000fe40000001209 */
[----:B------:R-:W-:-:S02]  /*54c0*/  LOP3.LUT R15, R15, 0x1, R18, 0xf8, !PT ;  /* 0x000000010f0f7812 */ /* 0x000fc400078ef812 */
[----:B------:R-:W-:Y:S02]  /*54d0*/  SHF.R.U64 R18, R24, 0x1, R9 ;  /* 0x0000000118127819 */ /* 0x000fe40000001209 */
[----:B------:R-:W-:Y:S02]  /*54e0*/  LOP3.LUT R9, R13, 0x2, RZ, 0xc0, !PT ;  /* 0x000000020d097812 */ /* 0x000fe400078ec0ff */
[C-C-:B------:R-:W-:Y:S02]  /*54f0*/  SHF.R.U64 R22, R19.reuse, 0x4, R20.reuse ;  /* 0x0000000413167819 */ /* 0x140fe40000001214 */
[----:B------:R-:W-:Y:S02]  /*5500*/  SHF.R.U64 R13, R19, 0x1, R20 ;  /* 0x00000001130d7819 */ /* 0x000fe40000001214 */
[----:B------:R-:W-:Y:S02]  /*5510*/  LOP3.LUT R17, R17, 0x2, RZ, 0xc0, !PT ;  /* 0x0000000211117812 */ /* 0x000fe400078ec0ff */
[----:B------:R-:W-:-:S02]  /*5520*/  SHF.R.S64 R20, R12, 0x1e, R11 ;  /* 0x0000001e0c147819 */ /* 0x000fc4000000100b */
[----:B------:R-:W-:Y:S02]  /*5530*/  SHF.R.S32.HI R23, RZ, 0x1e, R11 ;  /* 0x0000001eff177819 */ /* 0x000fe4000001140b */
[----:B------:R-:W-:Y:S02]  /*5540*/  LOP3.LUT R22, R22, 0x2, RZ, 0xc0, !PT ;  /* 0x0000000216167812 */ /* 0x000fe400078ec0ff */
[----:B------:R-:W-:Y:S02]  /*5550*/  LOP3.LUT R17, R17, 0x1, R24, 0xf8, !PT ;  /* 0x0000000111117812 */ /* 0x000fe400078ef818 */
[----:B------:R-:W-:Y:S02]  /*5560*/  SHF.R.U64 R25, R20, 0x4, R23 ;  /* 0x0000000414197819 */ /* 0x000fe40000001217 */
[----:B------:R-:W-:Y:S02]  /*5570*/  LOP3.LUT R24, R9, 0x1, R12, 0xf8, !PT ;  /* 0x0000000109187812 */ /* 0x000fe400078ef80c */
[----:B------:R-:W-:-:S02]  /*5580*/  SHF.R.U64 R21, R12, 0x1, R11 ;  /* 0x000000010c157819 */ /* 0x000fc4000000120b */
[----:B------:R-:W-:Y:S02]  /*5590*/  LOP3.LUT R19, R22, 0x1, R19, 0xf8, !PT ;  /* 0x0000000116137812 */ /* 0x000fe400078ef813 */
[----:B------:R-:W-:Y:S02]  /*55a0*/  LOP3.LUT R22, R7, 0xf, RZ, 0xc0, !PT ;  /* 0x0000000f07167812 */ /* 0x000fe400078ec0ff */
[----:B------:R-:W-:Y:S02]  /*55b0*/  LOP3.LUT R25, R25, 0x2, RZ, 0xc0, !PT ;  /* 0x0000000219197812 */ /* 0x000fe400078ec0ff */
[----:B------:R-:W-:Y:S02]  /*55c0*/  LEA R27, R6, 0x648, 0x4 ;  /* 0x00000648061b7811 */ /* 0x000fe400078e20ff */
[----:B------:R-:W-:Y:S02]  /*55d0*/  LOP3.LUT R21, R21, 0xf, RZ, 0xc0, !PT ;  /* 0x0000000f15157812 */ /* 0x000fe400078ec0ff */
[----:B------:R-:W-:-:S02]  /*55e0*/  LEA R24, R24, 0x648, 0x4 ;  /* 0x0000064818187811 */ /* 0x000fc400078e20ff */
[--C-:B------:R-:W-:Y:S02]  /*55f0*/  SHF.R.S32.HI R12, RZ, 0x4, R11.reuse ;  /* 0x00000004ff0c7819 */ /* 0x100fe4000001140b */
[----:B------:R-:W-:Y:S02]  /*5600*/  SHF.R.S32.HI R9, RZ, 0x1f, R11 ;  /* 0x0000001fff097819 */ /* 0x000fe4000001140b */
[----:B------:R-:W-:Y:S02]  /*5610*/  SHF.R.U64 R7, R20, 0x1, R23 ;  /* 0x0000000114077819 */ /* 0x000fe40000001217 */
[----:B------:R-:W-:Y:S01]  /*5620*/  LOP3.LUT R6, R25, 0x1, R20, 0xf8, !PT ;  /* 0x0000000119067812 */ /* 0x000fe200078ef814 */
[----:B------:R-:W-:Y:S01]  /*5630*/  IMAD.IADD R20, R27, 0x1, R22 ;  /* 0x000000011b147824 */ /* 0x000fe200078e0216 */
[----:B------:R-:W-:Y:S01]  /*5640*/  LOP3.LUT R23, R14, 0xf, RZ, 0xc0, !PT ;  /* 0x0000000f0e177812 */ /* 0x000fe200078ec0ff */
[----:B------:R-:W-:Y:S01]  /*5650*/  IMAD.IADD R21, R24, 0x1, R21 ;  /* 0x0000000118157824 */ /* 0x000fe200078e0215 */
[----:B------:R-:W-:-:S02]  /*5660*/  LOP3.LUT R14, R13, 0xf, RZ, 0xc0, !PT ;  /* 0x0000000f0d0e7812 */ /* 0x000fc400078ec0ff */
[----:B------:R-:W-:Y:S02]  /*5670*/  SHF.R.U64 R22, R12, 0x4, R9 ;  /* 0x000000040c167819 */ /* 0x000fe40000001209 */
[----:B------:R-:W-:Y:S02]  /*5680*/  LEA R13, R19, 0x648, 0x4 ;  /* 0x00000648130d7811 */ /* 0x000fe400078e20ff */
[----:B------:R-:W-:Y:S02]  /*5690*/  LOP3.LUT R24, R18, 0xf, RZ, 0xc0, !PT ;  /* 0x0000000f12187812 */ /* 0x000fe400078ec0ff */
[----:B------:R-:W-:Y:S02]  /*56a0*/  LEA R18, R15, 0x648, 0x4 ;  /* 0x000006480f127811 */ /* 0x000fe400078e20ff */
[----:B------:R-:W-:Y:S01]  /*56b0*/  LEA R15, R17, 0x648, 0x4 ;  /* 0x00000648110f7811 */ /* 0x000fe200078e20ff */
[----:B------:R-:W-:Y:S01]  /*56c0*/  IMAD.IADD R13, R13, 0x1, R14 ;  /* 0x000000010d0d7824 */ /* 0x000fe200078e020e */
[----:B------:R-:W-:-:S02]  /*56d0*/  LOP3.LUT R17, R22, 0x2, RZ, 0xc0, !PT ;  /* 0x0000000216117812 */ /* 0x000fc400078ec0ff */
[----:B------:R-:W-:Y:S01]  /*56e0*/  SHF.R.S32.HI R14, RZ, 0xa, R11 ;  /* 0x0000000aff0e7819 */ /* 0x000fe2000001140b */
[----:B------:R-:W-:Y:S01]  /*56f0*/  IMAD.IADD R18, R18, 0x1, R23 ;  /* 0x0000000112127824 */ /* 0x000fe200078e0217 */
[----:B------:R-:W-:Y:S01]  /*5700*/  LOP3.LUT R17, R17, 0x1, R12, 0xf8, !PT ;  /* 0x0000000111117812 */ /* 0x000fe200078ef80c */
[----:B------:R-:W1:Y:S01]  /*5710*/  LDC.S8 R11, c[0x3][R21+0x1c0] ;  /* 0x00c07000150b7b82 */ /* 0x000e620000000200 */
[--C-:B------:R-:W-:Y:S01]  /*5720*/  SHF.R.U64 R22, R12, 0x1, R9.reuse ;  /* 0x000000010c167819 */ /* 0x100fe20000001209 */
[----:B------:R-:W-:Y:S01]  /*5730*/  IMAD.IADD R15, R15, 0x1, R24 ;  /* 0x000000010f0f7824 */ /* 0x000fe200078e0218 */
[----:B------:R-:W-:Y:S02]  /*5740*/  SHF.R.U64 R19, R14, 0x4, R9 ;  /* 0x000000040e137819 */ /* 0x000fe40000001209 */
[----:B------:R-:W-:-:S03]  /*5750*/  LOP3.LUT R24, R7, 0xf, RZ, 0xc0, !PT ;  /* 0x0000000f07187812 */ /* 0x000fc600078ec0ff */
[----:B------:R-:W1:Y:S01]  /*5760*/  LDC.S8 R12, c[0x3][R20+0x180] ;  /* 0x00c06000140c7b82 */ /* 0x000e620000000200 */
[----:B------:R-:W-:Y:S02]  /*5770*/  LOP3.LUT R19, R19, 0x2, RZ, 0xc0, !PT ;  /* 0x0000000213137812 */ /* 0x000fe400078ec0ff */
[----:B------:R-:W-:-:S05]  /*5780*/  LEA R23, R6, 0x648, 0x4 ;  /* 0x0000064806177811 */ /* 0x000fca00078e20ff */
[----:B------:R-:W2:Y:S01]  /*5790*/  LDC.S8 R7, c[0x3][R18+0x140] ;  /* 0x00c0500012077b82 */ /* 0x000ea20000000200 */
[----:B------:R-:W-:Y:S02]  /*57a0*/  SHF.R.U64 R9, R14, 0x1, R9 ;  /* 0x000000010e097819 */ /* 0x000fe40000001209 */
[----:B------:R-:W-:Y:S02]  /*57b0*/  LOP3.LUT R22, R22, 0xf, RZ, 0xc0, !PT ;  /* 0x0000000f16167812 */ /* 0x000fe400078ec0ff */
[----:B------:R-:W-:Y:S02]  /*57c0*/  LEA R17, R17, 0x648, 0x4 ;  /* 0x0000064811117811 */ /* 0x000fe400078e20ff */
[----:B------:R-:W-:Y:S01]  /*57d0*/  LOP3.LUT R19, R19, 0x1, R14, 0xf8, !PT ;  /* 0x0000000113137812 */ /* 0x000fe200078ef80e */
[----:B------:R-:W3:Y:S01]  /*57e0*/  LDC.S8 R6, c[0x3][R15+0x100] ;  /* 0x00c040000f067b82 */ /* 0x000ee20000000200 */
[----:B------:R-:W-:Y:S01]  /*57f0*/  IMAD.IADD R23, R23, 0x1, R24 ;  /* 0x0000000117177824 */ /* 0x000fe200078e0218 */
[----:B------:R-:W-:Y:S01]  /*5800*/  LOP3.LUT R14, R9, 0xf, RZ, 0xc0, !PT ;  /* 0x0000000f090e7812 */ /* 0x000fe200078ec0ff */
[----:B------:R-:W-:Y:S01]  /*5810*/  IMAD.IADD R17, R17, 0x1, R22 ;  /* 0x0000000111117824 */ /* 0x000fe200078e0216 */
[----:B------:R-:W-:-:S04]  /*5820*/  LEA R19, R19, 0x648, 0x4 ;  /* 0x0000064813137811 */ /* 0x000fc800078e20ff */
[----:B------:R-:W4:Y:S01]  /*5830*/  LDC.S8 R13, c[0x3][R13+0xc0] ;  /* 0x00c030000d0d7b82 */ /* 0x000f220000000200 */
[----:B------:R-:W-:-:S07]  /*5840*/  IMAD.IADD R19, R19, 0x1, R14 ;  /* 0x0000000113137824 */ /* 0x000fce00078e020e */
[----:B------:R-:W5:Y:S08]  /*5850*/  LDC.S8 R9, c[0x3][R23+0x80] ;  /* 0x00c0200017097b82 */ /* 0x000f700000000200 */
[----:B------:R-:W0:Y:S08]  /*5860*/  LDC.U8 R17, c[0x3][R17+0x40] ;  /* 0x00c0100011117b82 */ /* 0x000e300000000000 */
[----:B------:R-:W0:Y:S01]  /*5870*/  LDC.U8 R19, c[0x3][R19] ;  /* 0x00c0000013137b82 */ /* 0x000e220000000000 */
[----:B-1----:R-:W-:-:S04]  /*5880*/  IMAD R12, R12, 0x10, R11 ;  /* 0x000000100c0c7824 */ /* 0x002fc800078e020b */
[----:B--2---:R-:W-:-:S04]  /*5890*/  IMAD R7, R7, 0x100, R12 ;  /* 0x0000010007077824 */ /* 0x004fc800078e020c */
[----:B---3--:R-:W-:-:S04]  /*58a0*/  IMAD R6, R6, 0x1000, R7 ;  /* 0x0000100006067824 */ /* 0x008fc800078e0207 */
[----:B----4-:R-:W-:-:S04]  /*58b0*/  IMAD R6, R13, 0x10000, R6 ;  /* 0x000100000d067824 */ /* 0x010fc800078e0206 */
[----:B-----5:R-:W-:-:S04]  /*58c0*/  IMAD R6, R9, 0x100000, R6 ;  /* 0x0010000009067824 */ /* 0x020fc800078e0206 */
[----:B0-----:R-:W-:-:S04]  /*58d0*/  IMAD R6, R17, 0x1000000, R6 ;  /* 0x0100000011067824 */ /* 0x001fc800078e0206 */
[----:B------:R-:W-:-:S05]  /*58e0*/  IMAD R6, R19, 0x10000000, R6 ;  /* 0x1000000013067824 */ /* 0x000fca00078e0206 */
[C---:B------:R-:W-:Y:S02]  /*58f0*/  LOP3.LUT P0, RZ, R6.reuse, UR74, RZ, 0xc0, !PT ;  /* 0x0000004a06ff7c12 */ /* 0x040fe4000f80c0ff */
[C---:B------:R-:W-:Y:S01]  /*5900*/  LOP3.LUT P1, RZ, R6.reuse, UR75, RZ, 0xc0, !PT ;  /* 0x0000004b06ff7c12 */ /* 0x040fe2000f82c0ff */
[----:B------:R-:W0:Y:S01]  /*5910*/  LDCU.128 UR72, c[0x3][0x5e0] ;  /* 0x00c0bc00ff4877ac */ /* 0x000e220008000c00 */
[----:B------:R-:W-:Y:S02]  /*5920*/  SEL R12, RZ, 0x2, !P0 ;  /* 0x00000002ff0c7807 */ /* 0x000fe40004000000 */
[----:B------:R-:W-:Y:S02]  /*5930*/  SEL R9, RZ, 0x1, !P1 ;  /* 0x00000001ff097807 */ /* 0x000fe40004800000 */
[----:B------:R-:W-:Y:S02]  /*5940*/  LOP3.LUT P2, RZ, R6, UR4, RZ, 0xc0, !PT ;  /* 0x0000000406ff7c12 */ /* 0x000fe4000f84c0ff */
[----:B------:R-:W-:-:S02]  /*5950*/  LOP3.LUT R9, R12, R9, RZ, 0xfc, !PT ;  /* 0x000000090c097212 */ /* 0x000fc400078efcff */
[C---:B------:R-:W-:Y:S02]  /*5960*/  LOP3.LUT P3, RZ, R6.reuse, UR5, RZ, 0xc0, !PT ;  /* 0x0000000506ff7c12 */ /* 0x040fe4000f86c0ff */
[----:B------:R-:W-:Y:S01]  /*5970*/  SEL R7, RZ, 0x2, !P2 ;  /* 0x00000002ff077807 */ /* 0x000fe20005000000 */
[----:B------:R-:W-:Y:S01]  /*5980*/  IMAD.SHL.U32 R13, R9, 0x4, RZ ;  /* 0x00000004090d7824 */ /* 0x000fe200078e00ff */
[----:B------:R-:W-:Y:S02]  /*5990*/  SEL R18, RZ, 0x1, !P3 ;  /* 0x00000001ff127807 */ /* 0x000fe40005800000 */
[----:B------:R-:W-:Y:S02]  /*59a0*/  LOP3.LUT P4, RZ, R6, UR6, RZ, 0xc0, !PT ;  /* 0x0000000606ff7c12 */ /* 0x000fe4000f88c0ff */
[----:B------:R-:W-:Y:S02]  /*59b0*/  LOP3.LUT R18, R18, R13, R7, 0xfe, !PT ;  /* 0x0000000d12127212 */ /* 0x000fe400078efe07 */
[----:B------:R-:W-:Y:S01]  /*59c0*/  LOP3.LUT P5, RZ, R6, UR7, RZ, 0xc0, !PT ;  /* 0x0000000706ff7c12 */ /* 0x000fe2000f8ac0ff */
[----:B------:R-:W1:Y:S01]  /*59d0*/  LDCU.128 UR4, c[0x3][0x5f0] ;  /* 0x00c0be00ff0477ac */ /* 0x000e620008000c00 */
[----:B------:R-:W-:Y:S01]  /*59e0*/  SEL R12, RZ, 0x2, !P4 ;  /* 0x00000002ff0c7807 */ /* 0x000fe20006000000 */
[----:B------:R-:W-:Y:S01]  /*59f0*/  IMAD.SHL.U32 R7, R18, 0x4, RZ ;  /* 0x0000000412077824 */ /* 0x000fe200078e00ff */
[----:B------:R-:W-:-:S02]  /*5a00*/  SEL R11, RZ, 0x1, !P5 ;  /* 0x00000001ff0b7807 */ /* 0x000fc40006800000 */
[C---:B0-----:R-:W-:Y:S02]  /*5a10*/  LOP3.LUT P6, RZ, R6.reuse, UR72, RZ, 0xc0, !PT ;  /* 0x0000004806ff7c12 */ /* 0x041fe4000f8cc0ff */
[----:B------:R-:W-:Y:S02]  /*5a20*/  LOP3.LUT R11, R11, R7, R12, 0xfe, !PT ;  /* 0x000000070b0b7212 */ /* 0x000fe400078efe0c */
[C---:B------:R-:W-:Y:S02]  /*5a30*/  LOP3.LUT P0, RZ, R6.reuse, UR73, RZ, 0xc0, !PT ;  /* 0x0000004906ff7c12 */ /* 0x040fe4000f80c0ff */
[----:B------:R-:W-:Y:S01]  /*5a40*/  SEL R14, RZ, 0x2, !P6 ;  /* 0x00000002ff0e7807 */ /* 0x000fe20007000000 */
[----:B------:R-:W-:Y:S01]  /*5a50*/  IMAD.SHL.U32 R13, R11, 0x4, RZ ;  /* 0x000000040b0d7824 */ /* 0x000fe200078e00ff */
[----:B------:R-:W-:Y:S02]  /*5a60*/  SEL R17, RZ, 0x1, !P0 ;  /* 0x00000001ff117807 */ /* 0x000fe40004000000 */
[----:B------:R-:W-:-:S02]  /*5a70*/  LOP3.LUT P1, RZ, R6, UR74, RZ, 0xc0, !PT ;  /* 0x0000004a06ff7c12 */ /* 0x000fc4000f82c0ff */
[----:B------:R-:W-:Y:S02]  /*5a80*/  LOP3.LUT R17, R17, R13, R14, 0xfe, !PT ;  /* 0x0000000d11117212 */ /* 0x000fe400078efe0e */
[C---:B------:R-:W-:Y:S01]  /*5a90*/  LOP3.LUT P2, RZ, R6.reuse, UR75, RZ, 0xc0, !PT ;  /* 0x0000004b06ff7c12 */ /* 0x040fe2000f84c0ff */
[----:B------:R-:W0:Y:S01]  /*5aa0*/  LDCU.128 UR72, c[0x3][0x600] ;  /* 0x00c0c000ff4877ac */ /* 0x000e220008000c00 */
[----:B------:R-:W-:Y:S01]  /*5ab0*/  SEL R12, RZ, 0x2, !P1 ;  /* 0x00000002ff0c7807 */ /* 0x000fe20004800000 */
[----:B------:R-:W-:Y:S01]  /*5ac0*/  IMAD.SHL.U32 R13, R17, 0x4, RZ ;  /* 0x00000004110d7824 */ /* 0x000fe200078e00ff */
[----:B------:R-:W-:Y:S02]  /*5ad0*/  SEL R7, RZ, 0x1, !P2 ;  /* 0x00000001ff077807 */ /* 0x000fe40005000000 */
[----:B-1----:R-:W-:Y:S02]  /*5ae0*/  LOP3.LUT P3, RZ, R6, UR4, RZ, 0xc0, !PT ;  /* 0x0000000406ff7c12 */ /* 0x002fe4000f86c0ff */
[----:B------:R-:W-:-:S02]  /*5af0*/  LOP3.LUT R7, R7, R13, R12, 0xfe, !PT ;  /* 0x0000000d07077212 */ /* 0x000fc400078efe0c */
[C---:B------:R-:W-:Y:S02]  /*5b00*/  LOP3.LUT P4, RZ, R6.reuse, UR5, RZ, 0xc0, !PT ;  /* 0x0000000506ff7c12 */ /* 0x040fe4000f88c0ff */
[----:B------:R-:W-:Y:S01]  /*5b10*/  SEL R12, RZ, 0x2, !P3 ;  /* 0x00000002ff0c7807 */ /* 0x000fe20005800000 */
[----:B------:R-:W-:Y:S01]  /*5b20*/  IMAD.SHL.U32 R14, R7, 0x4, RZ ;  /* 0x00000004070e7824 */ /* 0x000fe200078e00ff */
[----:B------:R-:W-:Y:S02]  /*5b30*/  SEL R13, RZ, 0x1, !P4 ;  /* 0x00000001ff0d7807 */ /* 0x000fe40006000000 */
[C---:B------:R-:W-:Y:S02]  /*5b40*/  LOP3.LUT P5, RZ, R6.reuse, UR6, RZ, 0xc0, !PT ;  /* 0x0000000606ff7c12 */ /* 0x040fe4000f8ac0ff */
        /* <DEDUP_REMOVED lines=14> */
[----:B------:R-:W-:Y:S01]  /*5c30*/  LOP3.LUT P4, RZ, R6, UR75, RZ, 0xc0, !PT ;  /* 0x0000004b06ff7c12 */ /* 0x000fe2000f88c0ff */
[----:B------:R-:W0:Y:S01]  /*5c40*/  LDCU.128 UR72, c[0x3][0x620] ;  /* 0x00c0c400ff4877ac */ /* 0x000e220008000c00 */
[----:B------:R-:W-:Y:S01]  /*5c50*/  SEL R19, RZ, 0x2, !P2 ;  /* 0x00000002ff137807 */ /* 0x000fe20005000000 */
[----:B------:R-:W-:Y:S01]  /*5c60*/  IMAD.SHL.U32 R20, R14, 0x4, RZ ;  /* 0x000000040e147824 */ /* 0x000fe200078e00ff */
[----:B------:R-:W-:Y:S02]  /*5c70*/  SEL R12, RZ, 0x1, !P4 ;  /* 0x00000001ff0c7807 */ /* 0x000fe40006000000 */
[----:B-1----:R-:W-:Y:S02]  /*5c80*/  LOP3.LUT P3, RZ, R6, UR4, RZ, 0xc0, !PT ;  /* 0x0000000406ff7c12 */ /* 0x002fe4000f86c0ff */
[----:B------:R-:W-:-:S02]  /*5c90*/  LOP3.LUT R12, R12, R20, R19, 0xfe, !PT ;  /* 0x000000140c0c7212 */ /* 0x000fc400078efe13 */
[----:B------:R-:W-:Y:S02]  /*5ca0*/  LOP3.LUT P6, RZ, R6, UR5, RZ, 0xc0, !PT ;  /* 0x0000000506ff7c12 */ /* 0x000fe4000f8cc0ff */
[----:B------:R-:W-:Y:S01]  /*5cb0*/  SEL R20, RZ, 0x2, !P3 ;  /* 0x00000002ff147807 */ /* 0x000fe20005800000 */
[----:B------:R-:W-:Y:S01]  /*5cc0*/  IMAD.SHL.U32 R21, R12, 0x4, RZ ;  /* 0x000000040c157824 */ /* 0x000fe200078e00ff */
[----:B------:R-:W-:Y:S02]  /*5cd0*/  SEL R19, RZ, 0x1, !P6 ;  /* 0x00000001ff137807 */ /* 0x000fe40007000000 */
[----:B------:R-:W-:Y:S02]  /*5ce0*/  SHF.L.U64.HI R23, R9, 0x2, RZ ;  /* 0x0000000209177819 */ /* 0x000fe400000102ff */
[----:B------:R-:W-:Y:S02]  /*5cf0*/  LOP3.LUT R9, R19, R21, R20, 0xfe, !PT ;  /* 0x0000001513097212 */ /* 0x000fe400078efe14 */
[----:B------:R-:W-:-:S02]  /*5d00*/  LOP3.LUT P5, RZ, R6, UR6, RZ, 0xc0, !PT ;  /* 0x0000000606ff7c12 */ /* 0x000fc4000f8ac0ff */
[----:B------:R-:W-:Y:S01]  /*5d10*/  LOP3.LUT P0, RZ, R6, UR7, RZ, 0xc0, !PT ;  /* 0x0000000706ff7c12 */ /* 0x000fe2000f80c0ff */
[----:B------:R-:W-:Y:S01]  /*5d20*/  IMAD.SHL.U32 R20, R9, 0x4, RZ ;  /* 0x0000000409147824 */ /* 0x000fe200078e00ff */
[----:B------:R-:W-:Y:S01]  /*5d30*/  SHF.L.U64.HI R22, R18, 0x2, R23 ;  /* 0x0000000212167819 */ /* 0x000fe20000010217 */
[----:B------:R-:W1:Y:S01]  /*5d40*/  LDCU.128 UR4, c[0x3][0x630] ;  /* 0x00c0c600ff0477ac */ /* 0x000e620008000c00 */
[----:B------:R-:W-:Y:S02]  /*5d50*/  SEL R19, RZ, 0x2, !P5 ;  /* 0x00000002ff137807 */ /* 0x000fe40006800000 */
[----:B------:R-:W-:Y:S02]  /*5d60*/  SEL R18, RZ, 0x1, !P0 ;  /* 0x00000001ff127807 */ /* 0x000fe40004000000 */
[----:B------:R-:W-:Y:S02]  /*5d70*/  SHF.L.U64.HI R22, R11, 0x2, R22 ;  /* 0x000000020b167819 */ /* 0x000fe40000010216 */
[----:B------:R-:W-:-:S02]  /*5d80*/  LOP3.LUT R11, R18, R20, R19, 0xfe, !PT ;  /* 0x00000014120b7212 */ /* 0x000fc400078efe13 */
[C---:B0-----:R-:W-:Y:S02]  /*5d90*/  LOP3.LUT P2, RZ, R6.reuse, UR72, RZ, 0xc0, !PT ;  /* 0x0000004806ff7c12 */ /* 0x041fe4000f84c0ff */
[----:B------:R-:W-:Y:S01]  /*5da0*/  LOP3.LUT P1, RZ, R6, UR73, RZ, 0xc0, !PT ;  /* 0x0000004906ff7c12 */ /* 0x000fe2000f82c0ff */
[----:B------:R-:W-:Y:S01]  /*5db0*/  IMAD.SHL.U32 R19, R11, 0x4, RZ ;  /* 0x000000040b137824 */ /* 0x000fe200078e00ff */
[----:B------:R-:W-:Y:S01]  /*5dc0*/  SHF.L.U64.HI R20, R17, 0x2, R22 ;  /* 0x0000000211147819 */ /* 0x000fe20000010216 */
[----:B------:R-:W0:Y:S01]  /*5dd0*/  LDCU.64 UR72, c[0x3][0x640] ;  /* 0x00c0c800ff4877ac */ /* 0x000e220008000a00 */
[----:B------:R-:W-:Y:S02]  /*5de0*/  SEL R18, RZ, 0x2, !P2 ;  /* 0x00000002ff127807 */ /* 0x000fe40005000000 */
[----:B------:R-:W-:Y:S02]  /*5df0*/  SEL R17, RZ, 0x1, !P1 ;  /* 0x00000001ff117807 */ /* 0x000fe40004800000 */
[----:B------:R-:W-:-:S02]  /*5e00*/  SHF.L.U64.HI R20, R7, 0x2, R20 ;  /* 0x0000000207147819 */ /* 0x000fc40000010214 */
[----:B------:R-:W-:Y:S02]  /*5e10*/  LOP3.LUT R7, R17, R19, R18, 0xfe, !PT ;  /* 0x0000001311077212 */ /* 0x000fe400078efe12 */
[C---:B------:R-:W-:Y:S02]  /*5e20*/  LOP3.LUT P3, RZ, R6.reuse, UR74, RZ, 0xc0, !PT ;  /* 0x0000004a06ff7c12 */ /* 0x040fe4000f86c0ff */
[----:B------:R-:W-:Y:S01]  /*5e30*/  LOP3.LUT P0, RZ, R6, UR75, RZ, 0xc0, !PT ;  /* 0x0000004b06ff7c12 */ /* 0x000fe2000f80c0ff */
[----:B------:R-:W-:Y:S01]  /*5e40*/  IMAD.SHL.U32 R19, R7, 0x4, RZ ;  /* 0x0000000407137824 */ /* 0x000fe200078e00ff */
[----:B------:R-:W-:Y:S02]  /*5e50*/  SEL R18, RZ, 0x2, !P3 ;  /* 0x00000002ff127807 */ /* 0x000fe40005800000 */
[----:B------:R-:W-:Y:S02]  /*5e60*/  SEL R17, RZ, 0x1, !P0 ;  /* 0x00000001ff117807 */ /* 0x000fe40004000000 */
[----:B------:R-:W-:-:S02]  /*5e70*/  SHF.L.U64.HI R20, R13, 0x2, R20 ;  /* 0x000000020d147819 */ /* 0x000fc40000010214 */
[----:B------:R-:W-:Y:S02]  /*5e80*/  LOP3.LUT R13, R17, R19, R18, 0xfe, !PT ;  /* 0x00000013110d7212 */ /* 0x000fe400078efe12 */
[C---:B-1----:R-:W-:Y:S02]  /*5e90*/  LOP3.LUT P1, RZ, R6.reuse, UR4, RZ, 0xc0, !PT ;  /* 0x0000000406ff7c12 */ /* 0x042fe4000f82c0ff */
[----:B------:R-:W-:Y:S01]  /*5ea0*/  LOP3.LUT P0, RZ, R6, UR5, RZ, 0xc0, !PT ;  /* 0x0000000506ff7c12 */ /* 0x000fe2000f80c0ff */
[----:B------:R-:W-:Y:S01]  /*5eb0*/  IMAD.SHL.U32 R17, R13, 0x4, RZ ;  /* 0x000000040d117824 */ /* 0x000fe200078e00ff */
[----:B------:R-:W-:Y:S02]  /*5ec0*/  SHF.L.U64.HI R19, R15, 0x2, R20 ;  /* 0x000000020f137819 */ /* 0x000fe40000010214 */
[----:B------:R-:W-:Y:S02]  /*5ed0*/  SEL R18, RZ, 0x2, !P1 ;  /* 0x00000002ff127807 */ /* 0x000fe40004800000 */
[----:B------:R-:W-:-:S02]  /*5ee0*/  SEL R15, RZ, 0x1, !P0 ;  /* 0x00000001ff0f7807 */ /* 0x000fc40004000000 */
[----:B------:R-:W-:Y:S02]  /*5ef0*/  SHF.L.U64.HI R19, R14, 0x2, R19 ;  /* 0x000000020e137819 */ /* 0x000fe40000010213 */
[----:B------:R-:W-:Y:S02]  /*5f00*/  LOP3.LUT R14, R15, R17, R18, 0xfe, !PT ;  /* 0x000000110f0e7212 */ /* 0x000fe400078efe12 */
[C---:B------:R-:W-:Y:S02]  /*5f10*/  LOP3.LUT P1, RZ, R6.reuse, UR6, RZ, 0xc0, !PT ;  /* 0x0000000606ff7c12 */ /* 0x040fe4000f82c0ff */
[----:B------:R-:W-:Y:S01]  /*5f20*/  LOP3.LUT P0, RZ, R6, UR7, RZ, 0xc0, !PT ;  /* 0x0000000706ff7c12 */ /* 0x000fe2000f80c0ff */
[----:B------:R-:W-:Y:S01]  /*5f30*/  IMAD.SHL.U32 R17, R14, 0x4, RZ ;  /* 0x000000040e117824 */ /* 0x000fe200078e00ff */
[----:B------:R-:W-:Y:S02]  /*5f40*/  SHF.L.U64.HI R18, R12, 0x2, R19 ;  /* 0x000000020c127819 */ /* 0x000fe40000010213 */
[----:B------:R-:W-:-:S02]  /*5f50*/  SEL R15, RZ, 0x2, !P1 ;  /* 0x00000002ff0f7807 */ /* 0x000fc40004800000 */
[----:B------:R-:W-:Y:S02]  /*5f60*/  SEL R12, RZ, 0x1, !P0 ;  /* 0x00000001ff0c7807 */ /* 0x000fe40004000000 */
[----:B------:R-:W-:Y:S02]  /*5f70*/  SHF.L.U64.HI R18, R9, 0x2, R18 ;  /* 0x0000000209127819 */ /* 0x000fe40000010212 */
[----:B------:R-:W-:Y:S02]  /*5f80*/  LOP3.LUT R12, R12, R17, R15, 0xfe, !PT ;  /* 0x000000110c0c7212 */ /* 0x000fe400078efe0f */
[C---:B0-----:R-:W-:Y:S02]  /*5f90*/  LOP3.LUT P1, RZ, R6.reuse, UR72, RZ, 0xc0, !PT ;  /* 0x0000004806ff7c12 */ /* 0x041fe4000f82c0ff */
[----:B------:R-:W-:Y:S02]  /*5fa0*/  LOP3.LUT P0, RZ, R6, UR73, RZ, 0xc0, !PT ;  /* 0x0000004906ff7c12 */ /* 0x000fe4000f80c0ff */
[----:B------:R-:W-:Y:S01]  /*5fb0*/  SHF.L.U64.HI R18, R11, 0x2, R18 ;  /* 0x000000020b127819 */ /* 0x000fe20000010212 */
[----:B------:R-:W-:Y:S01]  /*5fc0*/  IMAD.SHL.U32 R11, R12, 0x4, RZ ;  /* 0x000000040c0b7824 */ /* 0x000fe200078e00ff */
[----:B------:R-:W-:Y:S01]  /*5fd0*/  SEL R9, RZ, 0x2, !P1 ;  /* 0x00000002ff097807 */ /* 0x000fe20004800000 */
[----:B------:R-:W-:Y:S01]  /*5fe0*/  VIADD R10, R10, 0x1 ;  /* 0x000000010a0a7836 */ /* 0x000fe20000000000 */
[----:B------:R-:W-:-:S02]  /*5ff0*/  SEL R6, RZ, 0x1, !P0 ;  /* 0x00000001ff067807 */ /* 0x000fc40004000000 */
[----:B------:R-:W-:Y:S02]  /*6000*/  SHF.L.U64.HI R18, R7, 0x2, R18 ;  /* 0x0000000207127819 */ /* 0x000fe40000010212 */
[----:B------:R-:W-:Y:S02]  /*6010*/  LOP3.LUT R7, R6, R11, R9, 0xfe, !PT ;  /* 0x0000000b06077212 */ /* 0x000fe400078efe09 */
[----:B------:R-:W-:Y:S02]  /*6020*/  ISETP.NE.AND P0, PT, R10, 0x10, PT ;  /* 0x000000100a00780c */ /* 0x000fe40003f05270 */
[----:B------:R-:W-:Y:S02]  /*6030*/  SHF.L.U64.HI R9, R13, 0x2, R18 ;  /* 0x000000020d097819 */ /* 0x000fe40000010212 */
[----:B------:R-:W-:Y:S02]  /*6040*/  LOP3.LUT R6, R7, R8, RZ, 0x3c, !PT ;  /* 0x0000000807067212 */ /* 0x000fe400078e3cff */
[----:B------:R-:W-:-:S02]  /*6050*/  SHF.L.U64.HI R9, R14, 0x2, R9 ;  /* 0x000000020e097819 */ /* 0x000fc40000010209 */
[----:B------:R-:W-:Y:S02]  /*6060*/  IADD3 R7, P1, PT, RZ, R6, RZ ;  /* 0x00000006ff077210 */ /* 0x000fe40007f3e0ff */
[----:B------:R-:W-:-:S05]  /*6070*/  SHF.L.U64.HI R9, R12, 0x2, R9 ;  /* 0x000000020c097819 */ /* 0x000fca0000010209 */
[----:B------:R-:W-:Y:S02]  /*6080*/  IMAD.X R8, R0, 0x1, R9, P1 ;  /* 0x0000000100087824 */ /* 0x000fe400008e0609 */
[----:B------:R-:W-:Y:S01]  /*6090*/  IMAD.MOV.U32 R0, RZ, RZ, R7 ;  /* 0x000000ffff007224 */ /* 0x000fe200078e0007 */
[----:B------:R-:W-:Y:S06]  /*60a0*/  @P0 BRA `(.L_x_4) ;  /* 0xffffffe000b00947 */ /* 0x000fec000383ffff */
[----:B------:R-:W0:Y:S01]  /*60b0*/  LDCU.128 UR8, c[0x3][0x250] ;  /* 0x00c04a00ff0877ac */ /* 0x000e220008000c00 */
[----:B------:R-:W-:Y:S01]  /*60c0*/  R2UR UR16, R16 ;  /* 0x00000000101072ca */ /* 0x000fe200000e0000 */
[----:B------:R-:W1:Y:S01]  /*60d0*/  LDCU.64 UR4, c[0x3][0x248] ;  /* 0x00c04900ff0477ac */ /* 0x000e620008000a00 */
[----:B------:R-:W2:Y:S01]  /*60e0*/  LDCU.128 UR12, c[0x3][0x260] ;  /* 0x00c04c00ff0c77ac */ /* 0x000ea20008000c00 */
[----:B------:R-:W3:Y:S10]  /*60f0*/  LDCU.64 UR18, c[0x0][0x358] ;  /* 0x00006b00ff1277ac */ /* 0x000ef40008000a00 */
[----:B------:R-:W-:Y:S01]  /*6100*/  UIADD3 UR16, UPT, UPT, UR16, 0x1, URZ ;  /* 0x0000000110107890 */ /* 0x000fe2000fffe0ff */
[----:B0-----:R-:W-:-:S02]  /*6110*/  LOP3.LUT P2, RZ, R8, UR8, RZ, 0xc0, !PT ;  /* 0x0000000808ff7c12 */ /* 0x001fc4000f84c0ff */
[C---:B------:R-:W-:Y:S01]  /*6120*/  LOP3.LUT P1, RZ, R8.reuse, UR10, RZ, 0xc0, !PT ;  /* 0x0000000a08ff7c12 */ /* 0x040fe2000f82c0ff */
[----:B------:R-:W-:Y:S01]  /*6130*/  UISETP.NE.AND UP0, UPT, UR16, 0x81, UPT ;  /* 0x000000811000788c */ /* 0x000fe2000bf05270 */
[----:B-1----:R-:W-:Y:S02]  /*6140*/  LOP3.LUT P0, RZ, R8, UR4, RZ, 0xc0, !PT ;  /* 0x0000000408ff7c12 */ /* 0x002fe4000f80c0ff */
[C---:B------:R-:W-:Y:S02]  /*6150*/  LOP3.LUT P2, RZ, R6.reuse, UR9, RZ, 0xc0, P2 ;  /* 0x0000000906ff7c12 */ /* 0x040fe4000904c0ff */
[C---:B------:R-:W-:Y:S01]  /*6160*/  LOP3.LUT P1, RZ, R6.reuse, UR11, RZ, 0xc0, P1 ;  /* 0x0000000b06ff7c12 */ /* 0x040fe2000882c0ff */
[----:B------:R-:W0:Y:S01]  /*6170*/  LDCU.128 UR8, c[0x3][0x280] ;  /* 0x00c05000ff0877ac */ /* 0x000e220008000c00 */
[----:B------:R-:W-:Y:S02]  /*6180*/  LOP3.LUT P0, RZ, R6, UR5, RZ, 0xc0, P0 ;  /* 0x0000000506ff7c12 */ /* 0x000fe4000800c0ff */
[----:B------:R-:W-:Y:S01]  /*6190*/  SEL R0, RZ, 0x2, !P2 ;  /* 0x00000002ff007807 */ /* 0x000fe20005000000 */
[----:B------:R-:W1:Y:S01]  /*61a0*/  LDCU.128 UR4, c[0x3][0x270] ;  /* 0x00c04e00ff0477ac */ /* 0x000e620008000c00 */
[----:B------:R-:W-:-:S02]  /*61b0*/  SEL R17, RZ, 0x1, !P1 ;  /* 0x00000001ff117807 */ /* 0x000fc40004800000 */
        /* <DEDUP_REMOVED lines=11> */
[C---:B-1----:R-:W-:Y:S01]  /*6270*/  LOP3.LUT P1, RZ, R8.reuse, UR4, RZ, 0xc0, !PT ;  /* 0x0000000408ff7c12 */ /* 0x042fe2000f82c0ff */
        /* <DEDUP_REMOVED lines=9> */
[----:B0-----:R-:W-:Y:S02]  /*6310*/  LOP3.LUT P2, RZ, R8, UR8, RZ, 0xc0, !PT ;  /* 0x0000000808ff7c12 */ /* 0x001fe4000f84c0ff */
[----:B------:R-:W-:-:S02]  /*6320*/  LOP3.LUT R16, R16, R0, R9, 0xfe, !PT ;  /* 0x0000000010107212 */ /* 0x000fc400078efe09 */
[----:B------:R-:W-:Y:S02]  /*6330*/  LOP3.LUT P0, RZ, R6, UR9, RZ, 0xc0, P2 ;  /* 0x0000000906ff7c12 */ /* 0x000fe4000900c0ff */
[----:B------:R-:W-:Y:S01]  /*6340*/  LOP3.LUT P1, RZ, R8, UR10, RZ, 0xc0, !PT ;  /* 0x0000000a08ff7c12 */ /* 0x000fe2000f82c0ff */
[----:B------:R-:W-:Y:S01]  /*6350*/  IMAD.SHL.U32 R0, R16, 0x2, RZ ;  /* 0x0000000210007824 */ /* 0x000fe200078e00ff */
[----:B------:R-:W-:Y:S02]  /*6360*/  SEL R13, RZ, 0x1, !P0 ;  /* 0x00000001ff0d7807 */ /* 0x000fe40004000000 */
[----:B------:R-:W-:Y:S01]  /*6370*/  LOP3.LUT P0, RZ, R6, UR11, RZ, 0xc0, P1 ;  /* 0x0000000b06ff7c12 */ /* 0x000fe2000880c0ff */
[----:B------:R-:W0:Y:S01]  /*6380*/  LDCU.128 UR8, c[0x3][0x2c0] ;  /* 0x00c05800ff0877ac */ /* 0x000e220008000c00 */
[----:B------:R-:W-:Y:S02]  /*6390*/  LOP3.LUT R13, R0, R13, RZ, 0xfc, !PT ;  /* 0x0000000d000d7212 */ /* 0x000fe400078efcff */
[----:B------:R-:W-:-:S02]  /*63a0*/  SEL R14, RZ, 0x1, !P0 ;  /* 0x00000001ff0e7807 */ /* 0x000fc40004000000 */
[C---:B-1----:R-:W-:Y:S01]  /*63b0*/  LOP3.LUT P1, RZ, R8.reuse, UR4, RZ, 0xc0, !PT ;  /* 0x0000000408ff7c12 */ /* 0x042fe2000f82c0ff */
[----:B------:R-:W-:Y:S01]  /*63c0*/  IMAD.SHL.U32 R9, R13, 0x2, RZ ;  /* 0x000000020d097824 */ /* 0x000fe200078e00ff */
[----:B------:R-:W-:Y:S02]  /*63d0*/  LOP3.LUT P2, RZ, R8, UR6, RZ, 0xc0, !PT ;  /* 0x0000000608ff7c12 */ /* 0x000fe4000f84c0ff */
[C---:B------:R-:W-:Y:S02]  /*63e0*/  LOP3.LUT P1, RZ, R6.reuse, UR5, RZ, 0xc0, P1 ;  /* 0x0000000506ff7c12 */ /* 0x040fe4000882c0ff */
[----:B------:R-:W-:Y:S02]  /*63f0*/  LOP3.LUT R14, R9, R14, RZ, 0xfc, !PT ;  /* 0x0000000e090e7212 */ /* 0x000fe400078efcff */
[----:B------:R-:W-:Y:S01]  /*6400*/  LOP3.LUT P0, RZ, R6, UR7, RZ, 0xc0, P2 ;  /* 0x0000000706ff7c12 */ /* 0x000fe2000900c0ff */
[----:B------:R-:W1:Y:S01]  /*6410*/  LDCU.128 UR4, c[0x3][0x2b0] ;  /* 0x00c05600ff0477ac */ /* 0x000e620008000c00 */
[----:B------:R-:W-:Y:S01]  /*6420*/  SEL R0, RZ, 0x2, !P1 ;  /* 0x00000002ff007807 */ /* 0x000fe20004800000 */
[----:B------:R-:W-:Y:S01]  /*6430*/  IMAD.SHL.U32 R9, R14, 0x4, RZ ;  /* 0x000000040e097824 */ /* 0x000fe200078e00ff */
[----:B------:R-:W-:-:S02]  /*6440*/  SEL R11, RZ, 0x1, !P0 ;  /* 0x00000001ff0b7807 */ /* 0x000fc40004000000 */
[----:B--2---:R-:W-:Y:S02]  /*6450*/  LOP3.LUT P2, RZ, R8, UR12, RZ, 0xc0, !PT ;  /* 0x0000000c08ff7c12 */ /* 0x004fe4000f84c0ff */
        /* <DEDUP_REMOVED lines=19> */
[----:B0-----:R-:W-:Y:S02]  /*6590*/  LOP3.LUT P2, RZ, R8, UR8, RZ, 0xc0, !PT ;  /* 0x0000000808ff7c12 */ /* 0x001fe4000f84c0ff */
[----:B------:R-:W-:Y:S02]  /*65a0*/  LOP3.LUT R12, R12, R18, R15, 0xfe, !PT ;  /* 0x000000120c0c7212 */ /* 0x000fe400078efe0f */
[----:B------:R-:W-:Y:S02]  /*65b0*/  LOP3.LUT P0, RZ, R6, UR9, RZ, 0xc0, P2 ;  /* 0x0000000906ff7c12 */ /* 0x000fe4000900c0ff */
[----:B------:R-:W-:Y:S01]  /*65c0*/  LOP3.LUT P1, RZ, R8, UR10, RZ, 0xc0, !PT ;  /* 0x0000000a08ff7c12 */ /* 0x000fe2000f82c0ff */
[----:B------:R-:W-:Y:S01]  /*65d0*/  IMAD.SHL.U32 R18, R12, 0x2, RZ ;  /* 0x000000020c127824 */ /* 0x000fe200078e00ff */
[----:B------:R-:W-:Y:S02]  /*65e0*/  SEL R15, RZ, 0x1, !P0 ;  /* 0x00000001ff0f7807 */ /* 0x000fe40004000000 */
[----:B------:R-:W-:Y:S01]  /*65f0*/  LOP3.LUT P0, RZ, R6, UR11, RZ, 0xc0, P1 ;  /* 0x0000000b06ff7c12 */ /* 0x000fe2000880c0ff */
[----:B------:R-:W0:Y:S01]  /*6600*/  LDCU.128 UR8, c[0x3][0x2f0] ;  /* 0x00c05e00ff0877ac */ /* 0x000e220008000c00 */
        /* <DEDUP_REMOVED lines=14> */
[----:B--2---:R-:W-:Y:S02]  /*66f0*/  LOP3.LUT P2, RZ, R8, UR12, RZ, 0xc0, !PT ;  /* 0x0000000c08ff7c12 */ /* 0x004fe4000f84c0ff */
        /* <DEDUP_REMOVED lines=10> */
[----:B------:R-:W2:Y:S01]  /*67a0*/  LDCU.128 UR12, c[0x3][0x320] ;  /* 0x00c06400ff0c77ac */ /* 0x000ea20008000c00 */
[C---:B0-----:R-:W-:Y:S01]  /*67b0*/  LOP3.LUT P1, RZ, R8.reuse, UR8, RZ, 0xc0, !PT ;  /* 0x0000000808ff7c12 */ /* 0x041fe2000f82c0ff */
        /* <DEDUP_REMOVED lines=9> */
[----:B------:R-:W0:Y:S01]  /*6850*/  LDCU.128 UR8, c[0x3][0x310] ;  /* 0x00c06200ff0877ac */ /* 0x000e220008000c00 */
[----:B------:R-:W-:Y:S02]  /*6860*/  SEL R16, RZ, 0x1, !P0 ;  /* 0x00000001ff107807 */ /* 0x000fe40004000000 */
[----:B-1----:R-:W-:-:S02]  /*6870*/  LOP3.LUT P2, RZ, R8, UR4, RZ, 0xc0, !PT ;  /* 0x0000000408ff7c12 */ /* 0x002fc4000f84c0ff */
[----:B------:R-:W-:Y:S02]  /*6880*/  SHF.L.U64.HI R20, R11, 0x1, R20 ;  /* 0x000000010b147819 */ /* 0x000fe40000010214 */
        /* <DEDUP_REMOVED lines=8> */
[----:B------:R-:W1:Y:S01]  /*6910*/  LDCU.128 UR4, c[0x3][0x330] ;  /* 0x00c06600ff0477ac */ /* 0x000e620008000c00 */
        /* <DEDUP_REMOVED lines=36> */
[----:B0-----:R-:W-:Y:S02]  /*6b60*/  LOP3.LUT P2, RZ, R8, UR8, RZ, 0xc0, !PT ;  /* 0x0000000808ff7c12 */ /* 0x001fe4000f84c0ff */
        /* <DEDUP_REMOVED lines=10> */
[----:B------:R-:W0:Y:S01]  /*6c10*/  LDCU.128 UR8, c[0x3][0x370] ;  /* 0x00c06e00ff0877ac */ /* 0x000e220008000c00 */
        /* <DEDUP_REMOVED lines=12> */
[----:B-1----:R-:W-:Y:S02]  /*6ce0*/  LOP3.LUT P2, RZ, R8, UR4, RZ, 0xc0, !PT ;  /* 0x0000000408ff7c12 */ /* 0x002fe4000f84c0ff */
        /* <DEDUP_REMOVED lines=10> */
[----:B0-----:R-:W-:Y:S01]  /*6d90*/  LOP3.LUT P1, RZ, R8, UR8, RZ, 0xc0, !PT ;  /* 0x0000000808ff7c12 */ /* 0x001fe2000f82c0ff */
        /* <DEDUP_REMOVED lines=71> */
[----:B------:R-:W-:Y:S01]  /*7210*/  SEL R9, RZ, 0x1, !P0 ;  /* 0x00000001ff097807 */ /* 0x000fe20004000000 */
[----:B------:R-:W-:Y:S01]  /*7220*/  IMAD.U32 R16, RZ, RZ, UR16 ;  /* 0x00000010ff107e24 */ /* 0x000fe2000f8e00ff */
[C---:B0-----:R-:W-:Y:S02]  /*7230*/  LOP3.LUT P1, RZ, R8.reuse, UR8, RZ, 0xc0, !PT ;  /* 0x0000000808ff7c12 */ /* 0x041fe4000f82c0ff */
        /* <DEDUP_REMOVED lines=19> */
[----:B------:R-:W2:Y:S01]  /*7370*/  LDCU.128 UR12, c[0x3][0x420] ;  /* 0x00c08400ff0c77ac */ /* 0x000ea20008000c00 */
[----:B------:R-:W-:Y:S01]  /*7380*/  SHF.L.U64.HI R12, R13, 0x1, R12 ;  /* 0x000000010d0c7819 */ /* 0x000fe2000001020c */
[----:B------:R-:W-:Y:S01]  /*7390*/  IMAD.SHL.U32 R10, R14, 0x2, RZ ;  /* 0x000000020e0a7824 */ /* 0x000fe200078e00ff */
[----:B------:R-:W-:Y:S02]  /*73a0*/  SEL R13, RZ, 0x1, !P0 ;  /* 0x00000001ff0d7807 */ /* 0x000fe40004000000 */
[----:B-1----:R-:W-:-:S02]  /*73b0*/  LOP3.LUT P1, RZ, R8, UR4, RZ, 0xc0, !PT ;  /* 0x0000000408ff7c12 */ /* 0x002fc4000f82c0ff */
[----:B------:R-:W-:Y:S02]  /*73c0*/  LOP3.LUT P2, RZ, R8, UR6, RZ, 0xc0, !PT ;  /* 0x0000000608ff7c12 */ /* 0x000fe4000f84c0ff */
[----:B------:R-:W-:Y:S02]  /*73d0*/  LOP3.LUT R13, R10, R13, RZ, 0xfc, !PT ;  /* 0x0000000d0a0d7212 */ /* 0x000fe400078efcff */
[C---:B------:R-:W-:Y:S02]  /*73e0*/  LOP3.LUT P1, RZ, R6.reuse, UR5, RZ, 0xc0, P1 ;  /* 0x0000000506ff7c12 */ /* 0x040fe4000882c0ff */
[----:B------:R-:W-:Y:S01]  /*73f0*/  LOP3.LUT P0, RZ, R6, UR7, RZ, 0xc0, P2 ;  /* 0x0000000706ff7c12 */ /* 0x000fe2000900c0ff */
[----:B------:R-:W-:Y:S01]  /*7400*/  IMAD.SHL.U32 R9, R13, 0x4, RZ ;  /* 0x000000040d097824 */ /* 0x000fe200078e00ff */
[----:B------:R-:W-:Y:S01]  /*7410*/  SHF.L.U64.HI R11, R11, 0x1, R12 ;  /* 0x000000010b0b7819 */ /* 0x000fe2000001020c */
[----:B------:R-:W1:Y:S01]  /*7420*/  LDCU.128 UR4, c[0x3][0x410] ;  /* 0x00c08200ff0477ac */ /* 0x000e620008000c00 */
        /* <DEDUP_REMOVED lines=15> */
[----:B-1----:R-:W-:-:S02]  /*7520*/  LOP3.LUT P1, RZ, R8, UR4, RZ, 0xc0, !PT ;  /* 0x0000000408ff7c12 */ /* 0x002fc4000f82c0ff */
[----:B------:R-:W-:Y:S02]  /*7530*/  LOP3.LUT P2, RZ, R8, UR6, RZ, 0xc0, !PT ;  /* 0x0000000608ff7c12 */ /* 0x000fe4000f84c0ff */
[----:B------:R-:W-:Y:S02]  /*7540*/  LOP3.LUT R10, R7, R10, RZ, 0xfc, !PT ;  /* 0x0000000a070a7212 */ /* 0x000fe400078efcff */
[C---:B------:R-:W-:Y:S01]  /*7550*/  LOP3.LUT P1, RZ, R6.reuse, UR5, RZ, 0xc0, P1 ;  /* 0x0000000506ff7c12 */ /* 0x040fe2000882c0ff */
[----:B------:R-:W1:Y:S01]  /*7560*/  LDCU.64 UR4, c[0x3][0x440] ;  /* 0x00c08800ff0477ac */ /* 0x000e620008000a00 */
[----:B------:R-:W-:Y:S01]  /*7570*/  LOP3.LUT P0, RZ, R6, UR7, RZ, 0xc0, P2 ;  /* 0x0000000706ff7c12 */ /* 0x000fe2000900c0ff */
[----:B------:R-:W-:Y:S01]  /*7580*/  IMAD.SHL.U32 R7, R10, 0x4, RZ ;  /* 0x000000040a077824 */ /* 0x000fe200078e00ff */
[----:B------:R-:W-:Y:S02]  /*7590*/  SHF.L.U64.HI R14, R14, 0x1, R9 ;  /* 0x000000010e0e7819 */ /* 0x000fe40000010209 */
        /* <DEDUP_REMOVED lines=15> */
[C---:B0-----:R-:W-:Y:S02]  /*7690*/  LOP3.LUT P1, RZ, R8.reuse, UR8, RZ, 0xc0, !PT ;  /* 0x0000000808ff7c12 */ /* 0x041fe4000f82c0ff */
[C---:B-1----:R-:W-:Y:S02]  /*76a0*/  LOP3.LUT P3, RZ, R8.reuse, UR4, RZ, 0xc0, !PT ;  /* 0x0000000408ff7c12 */ /* 0x042fe4000f86c0ff */
[----:B------:R-:W-:Y:S02]  /*76b0*/  LOP3.LUT P2, RZ, R8, UR10, RZ, 0xc0, !PT ;  /* 0x0000000a08ff7c12 */ /* 0x000fe4000f84c0ff */
[----:B------:R-:W-:Y:S02]  /*76c0*/  SHF.L.U64.HI R8, R10, 0x2, R11 ;  /* 0x000000020a087819 */ /* 0x000fe4000001020b */
[----:B------:R-:W-:Y:S02]  /*76d0*/  LOP3.LUT R11, R12, R7, RZ, 0xfc, !PT ;  /* 0x000000070c0b7212 */ /* 0x000fe400078efcff */
[----:B------:R-:W-:-:S02]  /*76e0*/  LOP3.LUT P1, RZ, R6, UR9, RZ, 0xc0, P1 ;  /* 0x0000000906ff7c12 */ /* 0x000fc4000882c0ff */
[C---:B------:R-:W-:Y:S01]  /*76f0*/  LOP3.LUT P0, RZ, R6.reuse, UR11, RZ, 0xc0, P2 ;  /* 0x0000000b06ff7c12 */ /* 0x040fe2000900c0ff */
[----:B------:R-:W-:Y:S01]  /*7700*/  IMAD.SHL.U32 R10, R11, 0x4, RZ ;  /* 0x000000040b0a7824 */ /* 0x000fe200078e00ff */
[----:B------:R-:W-:Y:S02]  /*7710*/  SHF.L.U64.HI R7, R9, 0x1, R8 ;  /* 0x0000000109077819 */ /* 0x000fe40000010208 */
        /* <DEDUP_REMOVED lines=8> */
[----:B------:R-:W-:Y:S02]  /*77a0*/  SHF.L.U64.HI R7, R6, 0x1, R7 ;  /* 0x0000000106077819 */ /* 0x000fe40000010207 */
[----:B------:R-:W-:-:S05]  /*77b0*/  LOP3.LUT R6, R9, R0, RZ, 0xfc, !PT ;  /* 0x0000000009067212 */ /* 0x000fca00078efcff */
[----:B---3--:R0:W-:Y:S01]  /*77c0*/  STG.E.64 desc[UR18][R2.64], R6 ;  /* 0x0000000602007986 */ /* 0x0081e2000c101b12 */
[----:B------:R-:W-:Y:S05]  /*77d0*/  BRA.U UP0, `(.L_x_5) ;  /* 0xffffff8900407547 */ /* 0x000fea000b83ffff */
[----:B------:R-:W-:Y:S05]  /*77e0*/  EXIT ;  /* 0x000000000000794d */ /* 0x000fea0003800000 */
.L_x_6:
[----:B------:R-:W-:-:S00]  /*77f0*/  BRA `(.L_x_6) ;  /* 0xfffffffc00fc7947 */ /* 0x000fc0000383ffff */
[----:B------:R-:W-:-:S00]  /*7800*/  NOP ;  /* 0x0000000000007918 */ /* 0x000fc00000000000 */
[----:B------:R-:W-:-:S00]  /*7810*/  NOP ;  /* 0x0000000000007918 */ /* 0x000fc00000000000 */
[----:B------:R-:W-:-:S00]  /*7820*/  NOP ;  /* 0x0000000000007918 */ /* 0x000fc00000000000 */
[----:B------:R-:W-:-:S00]  /*7830*/  NOP ;  /* 0x0000000000007918 */ /* 0x000fc00000000000 */
[----:B------:R-:W-:-:S00]  /*7840*/  NOP ;  /* 0x0000000000007918 */ /* 0x000fc00000000000 */
[----:B------:R-:W-:-:S00]  /*7850*/  NOP ;  /* 0x0000000000007918 */ /* 0x000fc00000000000 */
[----:B------:R-:W-:-:S00]  /*7860*/  NOP ;  /* 0x0000000000007918 */ /* 0x000fc00000000000 */
[----:B------:R-:W-:-:S00]  /*7870*/  NOP ;  /* 0x0000000000007918 */ /* 0x000fc00000000000 */
.L_x_8:


//--------------------- .text._Z10initCurandP17curandStateXORWOW --------------------------
	.section	.text._Z10initCurandP17curandStateXORWOW,"ax",@progbits
	.align	128
        .global         _Z10initCurandP17curandStateXORWOW
        .type           _Z10initCurandP17curandStateXORWOW,@function
        .size           _Z10initCurandP17curandStateXORWOW,(.L_x_9 - _Z10initCurandP17curandStateXORWOW)
        .other          _Z10initCurandP17curandStateXORWOW,@"STO_CUDA_ENTRY STV_DEFAULT"
_Z10initCurandP17curandStateXORWOW:
.text._Z10initCurandP17curandStateXORWOW:
[----:B------:R-:W-:Y:S01]  /*0000*/  LDC R1, c[0x0][0x37c] ;  /* 0x0000df00ff017b82 */ /* 0x000fe20000000800 */
[----:B------:R-:W0:Y:S07]  /*0010*/  S2R R5, SR_TID.X ;  /* 0x0000000000057919 */ /* 0x000e2e0000002100 */
[----:B------:R-:W1:Y:S01]  /*0020*/  LDC.64 R2, c[0x0][0x380] ;  /* 0x0000e000ff027b82 */ /* 0x000e620000000a00 */
[----:B------:R-:W2:Y:S01]  /*0030*/  LDCU.64 UR4, c[0x0][0x358] ;  /* 0x00006b00ff0477ac */ /* 0x000ea20008000a00 */
[----:B------:R-:W-:-:S02]  /*0040*/  HFMA2 R8, -RZ, RZ, -310, -36736 ;  /* 0xdcd8f87cff087431 */ /* 0x000fc400000001ff */
[----:B------:R-:W-:Y:S01]  /*0050*/  IMAD.MOV.U32 R7, RZ, RZ, -0x75bd8fc ;  /* 0xf8a42704ff077424 */ /* 0x000fe200078e00ff */
[C---:B0-----:R-:W-:Y:S01]  /*0060*/  LOP3.LUT R0, R5.reuse, 0xaad26b49, RZ, 0x3c, !PT ;  /* 0xaad26b4905007812 */ /* 0x041fe200078e3cff */
[----:B-1----:R-:W-:-:S04]  /*0070*/  IMAD.WIDE.U32 R2, R5, 0x30, R2 ;  /* 0x0000003005027825 */ /* 0x002fc800078e0002 */
[----:B------:R-:W-:Y:S01]  /*0080*/  IMAD R0, R0, 0x4182bed5, RZ ;  /* 0x4182bed500007824 */ /* 0x000fe200078e02ff */
[----:B--2---:R-:W-:Y:S03]  /*0090*/  STG.E.64 desc[UR4][R2.64+0x18], RZ ;  /* 0x000018ff02007986 */ /* 0x004fe6000c101b04 */
[C---:B------:R-:W-:Y:S01]  /*00a0*/  VIADD R9, R0.reuse, 0x583f19 ;  /* 0x00583f1900097836 */ /* 0x040fe20000000000 */
[C---:B------:R-:W-:Y:S01]  /*00b0*/  IADD3 R4, PT, PT, R0.reuse, -0x260923e8, RZ ;  /* 0xd9f6dc1800047810 */ /* 0x040fe20007ffe0ff */
[----:B------:R-:W-:Y:S01]  /*00c0*/  STG.E desc[UR4][R2.64+0x20], RZ ;  /* 0x000020ff02007986 */ /* 0x000fe2000c101904 */
[C---:B------:R-:W-:Y:S02]  /*00d0*/  IADD3 R5, PT, PT, R0.reuse, 0x75bcd15, RZ ;  /* 0x075bcd1500057810 */ /* 0x040fe40007ffe0ff */
[----:B------:R-:W-:Y:S01]  /*00e0*/  LOP3.LUT R6, R0, 0x159a55e5, RZ, 0x3c, !PT ;  /* 0x159a55e500067812 */ /* 0x000fe200078e3cff */
[----:B------:R-:W-:Y:S04]  /*00f0*/  STG.E.64 desc[UR4][R2.64+0x28], RZ ;  /* 0x000028ff02007986 */ /* 0x000fe8000c101b04 */
[----:B------:R-:W-:Y:S04]  /*0100*/  STG.E.64 desc[UR4][R2.64], R4 ;  /* 0x0000000402007986 */ /* 0x000fe8000c101b04 */
[----:B------:R-:W-:Y:S04]  /*0110*/  STG.E.64 desc[UR4][R2.64+0x8], R6 ;  /* 0x0000080602007986 */ /* 0x000fe8000c101b04 */
[----:B------:R-:W-:Y:S01]  /*0120*/  STG.E.64 desc[UR4][R2.64+0x10], R8 ;  /* 0x0000100802007986 */ /* 0x000fe2000c101b04 */
[----:B------:R-:W-:Y:S05]  /*0130*/  EXIT ;  /* 0x000000000000794d */ /* 0x000fea0003800000 */
.L_x_7:
        /* <DEDUP_REMOVED lines=12> */
.L_x_9:


//--------------------- .nv.global.init           --------------------------
	.section	.nv.global.init,"aw",@progbits
	.align	4
.nv.global.init:
	.type		mrg32k3aM1SubSeq,@object
	.size		mrg32k3aM1SubSeq,(mrg32k3aM2SubSeq - mrg32k3aM1SubSeq)
mrg32k3aM1SubSeq:
        /* <DEDUP_REMOVED lines=126> */
	.type		mrg32k3aM2SubSeq,@object
	.size		mrg32k3aM2SubSeq,(mrg32k3aM1 - mrg32k3aM2SubSeq)
mrg32k3aM2SubSeq:
        /* <DEDUP_REMOVED lines=126> */
	.type		mrg32k3aM1,@object
	.size		mrg32k3aM1,(mrg32k3aM1Seq - mrg32k3aM1)
mrg32k3aM1:
        /* <DEDUP_REMOVED lines=144> */
	.type		mrg32k3aM1Seq,@object
	.size		mrg32k3aM1Seq,(mrg32k3aM2 - mrg32k3aM1Seq)
mrg32k3aM1Seq:
        /* <DEDUP_REMOVED lines=144> */
	.type		mrg32k3aM2,@object
	.size		mrg32k3aM2,(mrg32k3aM2Seq - mrg32k3aM2)
mrg32k3aM2:
        /* <DEDUP_REMOVED lines=144> */
	.type		mrg32k3aM2Seq,@object
	.size		mrg32k3aM2Seq,(precalc_xorwow_matrix - mrg32k3aM2Seq)
mrg32k3aM2Seq:
        /* <DEDUP_REMOVED lines=144> */
	.type		precalc_xorwow_matrix,@object
	.size		precalc_xorwow_matrix,(precalc_xorwow_offset_matrix - precalc_xorwow_matrix)
precalc_xorwow_matrix:
        /* <DEDUP_REMOVED lines=6400> */
	.type		precalc_xorwow_offset_matrix,@object
	.size		precalc_xorwow_offset_matrix,(.L_1 - precalc_xorwow_offset_matrix)
precalc_xorwow_offset_matrix:
        /* <DEDUP_REMOVED lines=6400> */
.L_1:


//--------------------- .nv.shared.reserved.0     --------------------------
	.section	.nv.shared.reserved.0,"aw",@nobits
	.weak		__nv_reservedSMEM_offset_0_alias
	.size		__nv_reservedSMEM_offset_0_alias, 0, 64
	.other		__nv_reservedSMEM_offset_0_alias,@"STO_CUDA_RESERVED_SHARED STV_DEFAULT"
__nv_reservedSMEM_offset_0_alias:
	.zero		0
	.zero		64


//--------------------- .nv.constant0._Z8des_cudaP17curandStateXORWOWPx --------------------------
	.section	.nv.constant0._Z8des_cudaP17curandStateXORWOWPx,"a",@progbits
	.sectionflags	@""
	.align	4
.nv.constant0._Z8des_cudaP17curandStateXORWOWPx:
	.zero		912


//--------------------- .nv.constant0._Z10initCurandP17curandStateXORWOW --------------------------
	.section	.nv.constant0._Z10initCurandP17curandStateXORWOW,"a",@progbits
	.sectionflags	@""
	.align	4
.nv.constant0._Z10initCurandP17curandStateXORWOW:
	.zero		904


//--------------------- SYMBOLS --------------------------

	.type		.nv.reservedSmem.offset0,@object
	.size		.nv.reservedSmem.offset0,0x4
